	.target	sm_100a

	.elftype	@"ET_EXEC"


//--------------------- .note.nv.tkinfo           --------------------------
	.section	.note.nv.tkinfo,"",@"SHT_NOTE"
	.sectionflags	@"SHF_NOTE_NV_TKINFO"
	.tkinfo
        /*0018*/ 	.word	0x00000002
        /*0030*/ 	.string	""
        /*0030*/ 	.string	"ptxas"
        /*0030*/ 	.string	"Cuda compilation tools, release 13.0, V13.0.88"
        /*0030*/ 	.string	"Build cuda_13.0.r13.0/compiler.36424714_0"
        /*0030*/ 	.string	"-arch sm_100a -m 64 "



//--------------------- .note.nv.cuinfo           --------------------------
	.section	.note.nv.cuinfo,"",@"SHT_NOTE"
	.sectionflags	@"SHF_NOTE_NV_CUINFO"
        /*0018*/ 	.short	0x0002
        /*001a*/ 	.short	0x0064
        /*001c*/ 	.short	0x0082
	.zero		2


//--------------------- .nv.info                  --------------------------
	.section	.nv.info,"",@"SHT_CUDA_INFO"
	.align	4


	//----- nvinfo : EIATTR_REGCOUNT
	.align		4
        /*0000*/ 	.byte	0x04, 0x2f
        /*0002*/ 	.short	(.L_12 - .L_11)
	.align		4
.L_11:
        /*0004*/ 	.word	index@(_ZN7cutlass13device_kernelIN5flash11enable_sm90INS1_16FlashAttnFwdSm90INS1_25CollectiveMainloopFwdSm90ILi2EN4cute5tupleIJNS5_1CILi1EEES8_S8_EEENS6_IJNS7_ILi128EEENS7_ILi80EEENS7_ILi256EEEEEELi256ENS_10bfloat16_tEfNS_4arch4Sm90ELb1ELb0ELb1ELb1ELb1ELb1ELb0ELb1ELb1ELb1ELb0ELb0EEENS1_21CollectiveEpilogueFwdINS6_IJSA_SC_SB_EEES9_SE_SG_Li256ELb1ELb1ELb0ELb0EEENS1_36VarlenDynamicPersistentTileSchedulerILi128ELi80ELi256ELi128ELb0ELb1ELb1ELb1ELb1ELb1EEEEEEEEEvNT_6ParamsE)
        /*0008*/ 	.word	0x00000004


	//----- nvinfo : EIATTR_FRAME_SIZE
	.align		4
.L_12:
        /*000c*/ 	.byte	0x04, 0x11
        /*000e*/ 	.short	(.L_14 - .L_13)
	.align		4
.L_13:
        /*0010*/ 	.word	index@(_ZN7cutlass13device_kernelIN5flash11enable_sm90INS1_16FlashAttnFwdSm90INS1_25CollectiveMainloopFwdSm90ILi2EN4cute5tupleIJNS5_1CILi1EEES8_S8_EEENS6_IJNS7_ILi128EEENS7_ILi80EEENS7_ILi256EEEEEELi256ENS_10bfloat16_tEfNS_4arch4Sm90ELb1ELb0ELb1ELb1ELb1ELb1ELb0ELb1ELb1ELb1ELb0ELb0EEENS1_21CollectiveEpilogueFwdINS6_IJSA_SC_SB_EEES9_SE_SG_Li256ELb1ELb1ELb0ELb0EEENS1_36VarlenDynamicPersistentTileSchedulerILi128ELi80ELi256ELi128ELb0ELb1ELb1ELb1ELb1ELb1EEEEEEEEEvNT_6ParamsE)
        /*0014*/ 	.word	0x00000000


	//----- nvinfo : EIATTR_REGCOUNT
	.align		4
.L_14:
        /*0018*/ 	.byte	0x04, 0x2f
        /*001a*/ 	.short	(.L_16 - .L_15)
	.align		4
.L_15:
        /*001c*/ 	.word	index@(_ZN7cutlass13device_kernelIN5flash11enable_sm90INS1_16FlashAttnFwdSm90INS1_25CollectiveMainloopFwdSm90ILi2EN4cute5tupleIJNS5_1CILi1EEES8_S8_EEENS6_IJNS7_ILi128EEENS7_ILi80EEENS7_ILi256EEEEEELi256ENS_10bfloat16_tEfNS_4arch4Sm90ELb1ELb0ELb1ELb1ELb1ELb0ELb0ELb1ELb1ELb1ELb0ELb0EEENS1_21CollectiveEpilogueFwdINS6_IJSA_SC_SB_EEES9_SE_SG_Li256ELb1ELb1ELb0ELb0EEENS1_36VarlenDynamicPersistentTileSchedulerILi128ELi80ELi256ELi128ELb0ELb1ELb1ELb1ELb1ELb1EEEEEEEEEvNT_6ParamsE)
        /*0020*/ 	.word	0x00000004


	//----- nvinfo : EIATTR_FRAME_SIZE
	.align		4
.L_16:
        /*0024*/ 	.byte	0x04, 0x11
        /*0026*/ 	.short	(.L_18 - .L_17)
	.align		4
.L_17:
        /*0028*/ 	.word	index@(_ZN7cutlass13device_kernelIN5flash11enable_sm90INS1_16FlashAttnFwdSm90INS1_25CollectiveMainloopFwdSm90ILi2EN4cute5tupleIJNS5_1CILi1EEES8_S8_EEENS6_IJNS7_ILi128EEENS7_ILi80EEENS7_ILi256EEEEEELi256ENS_10bfloat16_tEfNS_4arch4Sm90ELb1ELb0ELb1ELb1ELb1ELb0ELb0ELb1ELb1ELb1ELb0ELb0EEENS1_21CollectiveEpilogueFwdINS6_IJSA_SC_SB_EEES9_SE_SG_Li256ELb1ELb1ELb0ELb0EEENS1_36VarlenDynamicPersistentTileSchedulerILi128ELi80ELi256ELi128ELb0ELb1ELb1ELb1ELb1ELb1EEEEEEEEEvNT_6ParamsE)
        /*002c*/ 	.word	0x00000000


	//----- nvinfo : EIATTR_REGCOUNT
	.align		4
.L_18:
        /*0030*/ 	.byte	0x04, 0x2f
        /*0032*/ 	.short	(.L_20 - .L_19)
	.align		4
.L_19:
        /*0034*/ 	.word	index@(_ZN7cutlass13device_kernelIN5flash11enable_sm90INS1_16FlashAttnFwdSm90INS1_25CollectiveMainloopFwdSm90ILi2EN4cute5tupleIJNS5_1CILi1EEES8_S8_EEENS6_IJNS7_ILi128EEENS7_ILi80EEENS7_ILi256EEEEEELi256ENS_10bfloat16_tEfNS_4arch4Sm90ELb1ELb0ELb1ELb0ELb1ELb0ELb0ELb1ELb1ELb1ELb0ELb0EEENS1_21CollectiveEpilogueFwdINS6_IJSA_SC_SB_EEES9_SE_SG_Li256ELb0ELb1ELb0ELb0EEENS1_30DynamicPersistentTileSchedulerILi256ELi128ELb0ELb1ELb1EEEEEEEEEvNT_6ParamsE)
        /*0038*/ 	.word	0x00000004


	//----- nvinfo : EIATTR_FRAME_SIZE
	.align		4
.L_20:
        /*003c*/ 	.byte	0x04, 0x11
        /*003e*/ 	.short	(.L_22 - .L_21)
	.align		4
.L_21:
        /*0040*/ 	.word	index@(_ZN7cutlass13device_kernelIN5flash11enable_sm90INS1_16FlashAttnFwdSm90INS1_25CollectiveMainloopFwdSm90ILi2EN4cute5tupleIJNS5_1CILi1EEES8_S8_EEENS6_IJNS7_ILi128EEENS7_ILi80EEENS7_ILi256EEEEEELi256ENS_10bfloat16_tEfNS_4arch4Sm90ELb1ELb0ELb1ELb0ELb1ELb0ELb0ELb1ELb1ELb1ELb0ELb0EEENS1_21CollectiveEpilogueFwdINS6_IJSA_SC_SB_EEES9_SE_SG_Li256ELb0ELb1ELb0ELb0EEENS1_30DynamicPersistentTileSchedulerILi256ELi128ELb0ELb1ELb1EEEEEEEEEvNT_6ParamsE)
        /*0044*/ 	.word	0x00000000


	//----- nvinfo : EIATTR_REGCOUNT
	.align		4
.L_22:
        /*0048*/ 	.byte	0x04, 0x2f
        /*004a*/ 	.short	(.L_24 - .L_23)
	.align		4
.L_23:
        /*004c*/ 	.word	index@(_ZN7cutlass13device_kernelIN5flash11enable_sm90INS1_16FlashAttnFwdSm90INS1_25CollectiveMainloopFwdSm90ILi2EN4cute5tupleIJNS5_1CILi1EEES8_S8_EEENS6_IJNS7_ILi128EEENS7_ILi64EEENS7_ILi256EEEEEELi256ENS_10bfloat16_tEfNS_4arch4Sm90ELb0ELb1ELb1ELb1ELb1ELb1ELb0ELb1ELb1ELb1ELb0ELb0EEENS1_21CollectiveEpilogueFwdINS6_IJSA_SC_SB_EEES9_SE_SG_Li256ELb1ELb1ELb0ELb0EEENS1_36VarlenDynamicPersistentTileSchedulerILi128ELi64ELi256ELi128ELb0ELb1ELb1ELb1ELb0ELb1EEEEEEEEEvNT_6ParamsE)
        /*0050*/ 	.word	0x00000004


	//----- nvinfo : EIATTR_FRAME_SIZE
	.align		4
.L_24:
        /*0054*/ 	.byte	0x04, 0x11
        /*0056*/ 	.short	(.L_26 - .L_25)
	.align		4
.L_25:
        /*0058*/ 	.word	index@(_ZN7cutlass13device_kernelIN5flash11enable_sm90INS1_16FlashAttnFwdSm90INS1_25CollectiveMainloopFwdSm90ILi2EN4cute5tupleIJNS5_1CILi1EEES8_S8_EEENS6_IJNS7_ILi128EEENS7_ILi64EEENS7_ILi256EEEEEELi256ENS_10bfloat16_tEfNS_4arch4Sm90ELb0ELb1ELb1ELb1ELb1ELb1ELb0ELb1ELb1ELb1ELb0ELb0EEENS1_21CollectiveEpilogueFwdINS6_IJSA_SC_SB_EEES9_SE_SG_Li256ELb1ELb1ELb0ELb0EEENS1_36VarlenDynamicPersistentTileSchedulerILi128ELi64ELi256ELi128ELb0ELb1ELb1ELb1ELb0ELb1EEEEEEEEEvNT_6ParamsE)
        /*005c*/ 	.word	0x00000000


	//----- nvinfo : EIATTR_REGCOUNT
	.align		4
.L_26:
        /*0060*/ 	.byte	0x04, 0x2f
        /*0062*/ 	.short	(.L_28 - .L_27)
	.align		4
.L_27:
        /*0064*/ 	.word	index@(_ZN7cutlass13device_kernelIN5flash11enable_sm90INS1_16FlashAttnFwdSm90INS1_25CollectiveMainloopFwdSm90ILi2EN4cute5tupleIJNS5_1CILi1EEES8_S8_EEENS6_IJNS7_ILi128EEENS7_ILi64EEENS7_ILi256EEEEEELi256ENS_10bfloat16_tEfNS_4arch4Sm90ELb0ELb1ELb1ELb1ELb1ELb0ELb0ELb1ELb1ELb1ELb0ELb0EEENS1_21CollectiveEpilogueFwdINS6_IJSA_SC_SB_EEES9_SE_SG_Li256ELb1ELb1ELb0ELb0EEENS1_36VarlenDynamicPersistentTileSchedulerILi128ELi64ELi256ELi128ELb0ELb1ELb1ELb1ELb0ELb1EEEEEEEEEvNT_6ParamsE)
        /*0068*/ 	.word	0x00000004


	//----- nvinfo : EIATTR_FRAME_SIZE
	.align		4
.L_28:
        /*006c*/ 	.byte	0x04, 0x11
        /*006e*/ 	.short	(.L_30 - .L_29)
	.align		4
.L_29:
        /*0070*/ 	.word	index@(_ZN7cutlass13device_kernelIN5flash11enable_sm90INS1_16FlashAttnFwdSm90INS1_25CollectiveMainloopFwdSm90ILi2EN4cute5tupleIJNS5_1CILi1EEES8_S8_EEENS6_IJNS7_ILi128EEENS7_ILi64EEENS7_ILi256EEEEEELi256ENS_10bfloat16_tEfNS_4arch4Sm90ELb0ELb1ELb1ELb1ELb1ELb0ELb0ELb1ELb1ELb1ELb0ELb0EEENS1_21CollectiveEpilogueFwdINS6_IJSA_SC_SB_EEES9_SE_SG_Li256ELb1ELb1ELb0ELb0EEENS1_36VarlenDynamicPersistentTileSchedulerILi128ELi64ELi256ELi128ELb0ELb1ELb1ELb1ELb0ELb1EEEEEEEEEvNT_6ParamsE)
        /*0074*/ 	.word	0x00000000


	//----- nvinfo : EIATTR_REGCOUNT
	.align		4
.L_30:
        /*0078*/ 	.byte	0x04, 0x2f
        /*007a*/ 	.short	(.L_32 - .L_31)
	.align		4
.L_31:
        /*007c*/ 	.word	index@(_ZN7cutlass13device_kernelIN5flash11enable_sm90INS1_16FlashAttnFwdSm90INS1_25CollectiveMainloopFwdSm90ILi2EN4cute5tupleIJNS5_1CILi1EEES8_S8_EEENS6_IJNS7_ILi128EEENS7_ILi64EEENS7_ILi256EEEEEELi256ENS_10bfloat16_tEfNS_4arch4Sm90ELb0ELb1ELb1ELb0ELb1ELb0ELb0ELb1ELb1ELb1ELb0ELb0EEENS1_21CollectiveEpilogueFwdINS6_IJSA_SC_SB_EEES9_SE_SG_Li256ELb0ELb1ELb0ELb0EEENS1_30DynamicPersistentTileSchedulerILi256ELi128ELb0ELb1ELb1EEEEEEEEEvNT_6ParamsE)
        /*0080*/ 	.word	0x00000004


	//----- nvinfo : EIATTR_FRAME_SIZE
	.align		4
.L_32:
        /*0084*/ 	.byte	0x04, 0x11
        /*0086*/ 	.short	(.L_34 - .L_33)
	.align		4
.L_33:
        /*0088*/ 	.word	index@(_ZN7cutlass13device_kernelIN5flash11enable_sm90INS1_16FlashAttnFwdSm90INS1_25CollectiveMainloopFwdSm90ILi2EN4cute5tupleIJNS5_1CILi1EEES8_S8_EEENS6_IJNS7_ILi128EEENS7_ILi64EEENS7_ILi256EEEEEELi256ENS_10bfloat16_tEfNS_4arch4Sm90ELb0ELb1ELb1ELb0ELb1ELb0ELb0ELb1ELb1ELb1ELb0ELb0EEENS1_21CollectiveEpilogueFwdINS6_IJSA_SC_SB_EEES9_SE_SG_Li256ELb0ELb1ELb0ELb0EEENS1_30DynamicPersistentTileSchedulerILi256ELi128ELb0ELb1ELb1EEEEEEEEEvNT_6ParamsE)
        /*008c*/ 	.word	0x00000000


	//----- nvinfo : EIATTR_REGCOUNT
	.align		4
.L_34:
        /*0090*/ 	.byte	0x04, 0x2f
        /*0092*/ 	.short	(.L_36 - .L_35)
	.align		4
.L_35:
        /*0094*/ 	.word	index@(_ZN7cutlass13device_kernelIN5flash11enable_sm90INS1_16FlashAttnFwdSm90INS1_25CollectiveMainloopFwdSm90ILi2EN4cute5tupleIJNS5_1CILi1EEES8_S8_EEENS6_IJNS7_ILi128EEENS7_ILi80EEENS7_ILi256EEEEEELi256ENS_10bfloat16_tEfNS_4arch4Sm90ELb0ELb0ELb1ELb1ELb1ELb1ELb0ELb1ELb1ELb1ELb0ELb0EEENS1_21CollectiveEpilogueFwdINS6_IJSA_SC_SB_EEES9_SE_SG_Li256ELb1ELb1ELb0ELb0EEENS1_36VarlenDynamicPersistentTileSchedulerILi128ELi80ELi256ELi128ELb0ELb1ELb1ELb0ELb1ELb1EEEEEEEEEvNT_6ParamsE)
        /*0098*/ 	.word	0x00000004


	//----- nvinfo : EIATTR_FRAME_SIZE
	.align		4
.L_36:
        /*009c*/ 	.byte	0x04, 0x11
        /*009e*/ 	.short	(.L_38 - .L_37)
	.align		4
.L_37:
        /*00a0*/ 	.word	index@(_ZN7cutlass13device_kernelIN5flash11enable_sm90INS1_16FlashAttnFwdSm90INS1_25CollectiveMainloopFwdSm90ILi2EN4cute5tupleIJNS5_1CILi1EEES8_S8_EEENS6_IJNS7_ILi128EEENS7_ILi80EEENS7_ILi256EEEEEELi256ENS_10bfloat16_tEfNS_4arch4Sm90ELb0ELb0ELb1ELb1ELb1ELb1ELb0ELb1ELb1ELb1ELb0ELb0EEENS1_21CollectiveEpilogueFwdINS6_IJSA_SC_SB_EEES9_SE_SG_Li256ELb1ELb1ELb0ELb0EEENS1_36VarlenDynamicPersistentTileSchedulerILi128ELi80ELi256ELi128ELb0ELb1ELb1ELb0ELb1ELb1EEEEEEEEEvNT_6ParamsE)
        /*00a4*/ 	.word	0x00000000


	//----- nvinfo : EIATTR_REGCOUNT
	.align		4
.L_38:
        /*00a8*/ 	.byte	0x04, 0x2f
        /*00aa*/ 	.short	(.L_40 - .L_39)
	.align		4
.L_39:
        /*00ac*/ 	.word	index@(_ZN7cutlass13device_kernelIN5flash11enable_sm90INS1_16FlashAttnFwdSm90INS1_25CollectiveMainloopFwdSm90ILi2EN4cute5tupleIJNS5_1CILi1EEES8_S8_EEENS6_IJNS7_ILi128EEENS7_ILi80EEENS7_ILi256EEEEEELi256ENS_10bfloat16_tEfNS_4arch4Sm90ELb0ELb0ELb1ELb1ELb1ELb0ELb0ELb1ELb1ELb1ELb0ELb0EEENS1_21CollectiveEpilogueFwdINS6_IJSA_SC_SB_EEES9_SE_SG_Li256ELb1ELb1ELb0ELb0EEENS1_36VarlenDynamicPersistentTileSchedulerILi128ELi80ELi256ELi128ELb0ELb1ELb1ELb0ELb1ELb1EEEEEEEEEvNT_6ParamsE)
        /*00b0*/ 	.word	0x00000004


	//----- nvinfo : EIATTR_FRAME_SIZE
	.align		4
.L_40:
        /*00b4*/ 	.byte	0x04, 0x11
        /*00b6*/ 	.short	(.L_42 - .L_41)
	.align		4
.L_41:
        /*00b8*/ 	.word	index@(_ZN7cutlass13device_kernelIN5flash11enable_sm90INS1_16FlashAttnFwdSm90INS1_25CollectiveMainloopFwdSm90ILi2EN4cute5tupleIJNS5_1CILi1EEES8_S8_EEENS6_IJNS7_ILi128EEENS7_ILi80EEENS7_ILi256EEEEEELi256ENS_10bfloat16_tEfNS_4arch4Sm90ELb0ELb0ELb1ELb1ELb1ELb0ELb0ELb1ELb1ELb1ELb0ELb0EEENS1_21CollectiveEpilogueFwdINS6_IJSA_SC_SB_EEES9_SE_SG_Li256ELb1ELb1ELb0ELb0EEENS1_36VarlenDynamicPersistentTileSchedulerILi128ELi80ELi256ELi128ELb0ELb1ELb1ELb0ELb1ELb1EEEEEEEEEvNT_6ParamsE)
        /*00bc*/ 	.word	0x00000000


	//----- nvinfo : EIATTR_REGCOUNT
	.align		4
.L_42:
        /*00c0*/ 	.byte	0x04, 0x2f
        /*00c2*/ 	.short	(.L_44 - .L_43)
	.align		4
.L_43:
        /*00c4*/ 	.word	index@(_ZN7cutlass13device_kernelIN5flash11enable_sm90INS1_16FlashAttnFwdSm90INS1_25CollectiveMainloopFwdSm90ILi2EN4cute5tupleIJNS5_1CILi1EEES8_S8_EEENS6_IJNS7_ILi128EEENS7_ILi80EEENS7_ILi256EEEEEELi256ENS_10bfloat16_tEfNS_4arch4Sm90ELb0ELb0ELb1ELb0ELb1ELb0ELb0ELb1ELb1ELb1ELb0ELb0EEENS1_21CollectiveEpilogueFwdINS6_IJSA_SC_SB_EEES9_SE_SG_Li256ELb0ELb1ELb0ELb0EEENS1_29StaticPersistentTileSchedulerILb0EEEEEEEEEvNT_6ParamsE)
        /*00c8*/ 	.word	0x00000004


	//----- nvinfo : EIATTR_FRAME_SIZE
	.align		4
.L_44:
        /*00cc*/ 	.byte	0x04, 0x11
        /*00ce*/ 	.short	(.L_46 - .L_45)
	.align		4
.L_45:
        /*00d0*/ 	.word	index@(_ZN7cutlass13device_kernelIN5flash11enable_sm90INS1_16FlashAttnFwdSm90INS1_25CollectiveMainloopFwdSm90ILi2EN4cute5tupleIJNS5_1CILi1EEES8_S8_EEENS6_IJNS7_ILi128EEENS7_ILi80EEENS7_ILi256EEEEEELi256ENS_10bfloat16_tEfNS_4arch4Sm90ELb0ELb0ELb1ELb0ELb1ELb0ELb0ELb1ELb1ELb1ELb0ELb0EEENS1_21CollectiveEpilogueFwdINS6_IJSA_SC_SB_EEES9_SE_SG_Li256ELb0ELb1ELb0ELb0EEENS1_29StaticPersistentTileSchedulerILb0EEEEEEEEEvNT_6ParamsE)
        /*00d4*/ 	.word	0x00000000


	//----- nvinfo : EIATTR_MIN_STACK_SIZE
	.align		4
.L_46:
        /*00d8*/ 	.byte	0x04, 0x12
        /*00da*/ 	.short	(.L_48 - .L_47)
	.align		4
.L_47:
        /*00dc*/ 	.word	index@(_ZN7cutlass13device_kernelIN5flash11enable_sm90INS1_16FlashAttnFwdSm90INS1_25CollectiveMainloopFwdSm90ILi2EN4cute5tupleIJNS5_1CILi1EEES8_S8_EEENS6_IJNS7_ILi128EEENS7_ILi80EEENS7_ILi256EEEEEELi256ENS_10bfloat16_tEfNS_4arch4Sm90ELb0ELb0ELb1ELb0ELb1ELb0ELb0ELb1ELb1ELb1ELb0ELb0EEENS1_21CollectiveEpilogueFwdINS6_IJSA_SC_SB_EEES9_SE_SG_Li256ELb0ELb1ELb0ELb0EEENS1_29StaticPersistentTileSchedulerILb0EEEEEEEEEvNT_6ParamsE)
        /*00e0*/ 	.word	0x00000000


	//----- nvinfo : EIATTR_MIN_STACK_SIZE
	.align		4
.L_48:
        /*00e4*/ 	.byte	0x04, 0x12
        /*00e6*/ 	.short	(.L_50 - .L_49)
	.align		4
.L_49:
        /*00e8*/ 	.word	index@(_ZN7cutlass13device_kernelIN5flash11enable_sm90INS1_16FlashAttnFwdSm90INS1_25CollectiveMainloopFwdSm90ILi2EN4cute5tupleIJNS5_1CILi1EEES8_S8_EEENS6_IJNS7_ILi128EEENS7_ILi80EEENS7_ILi256EEEEEELi256ENS_10bfloat16_tEfNS_4arch4Sm90ELb0ELb0ELb1ELb1ELb1ELb0ELb0ELb1ELb1ELb1ELb0ELb0EEENS1_21CollectiveEpilogueFwdINS6_IJSA_SC_SB_EEES9_SE_SG_Li256ELb1ELb1ELb0ELb0EEENS1_36VarlenDynamicPersistentTileSchedulerILi128ELi80ELi256ELi128ELb0ELb1ELb1ELb0ELb1ELb1EEEEEEEEEvNT_6ParamsE)
        /*00ec*/ 	.word	0x00000000


	//----- nvinfo : EIATTR_MIN_STACK_SIZE
	.align		4
.L_50:
        /*00f0*/ 	.byte	0x04, 0x12
        /*00f2*/ 	.short	(.L_52 - .L_51)
	.align		4
.L_51:
        /*00f4*/ 	.word	index@(_ZN7cutlass13device_kernelIN5flash11enable_sm90INS1_16FlashAttnFwdSm90INS1_25CollectiveMainloopFwdSm90ILi2EN4cute5tupleIJNS5_1CILi1EEES8_S8_EEENS6_IJNS7_ILi128EEENS7_ILi80EEENS7_ILi256EEEEEELi256ENS_10bfloat16_tEfNS_4arch4Sm90ELb0ELb0ELb1ELb1ELb1ELb1ELb0ELb1ELb1ELb1ELb0ELb0EEENS1_21CollectiveEpilogueFwdINS6_IJSA_SC_SB_EEES9_SE_SG_Li256ELb1ELb1ELb0ELb0EEENS1_36VarlenDynamicPersistentTileSchedulerILi128ELi80ELi256ELi128ELb0ELb1ELb1ELb0ELb1ELb1EEEEEEEEEvNT_6ParamsE)
        /*00f8*/ 	.word	0x00000000


	//----- nvinfo : EIATTR_MIN_STACK_SIZE
	.align		4
.L_52:
        /*00fc*/ 	.byte	0x04, 0x12
        /*00fe*/ 	.short	(.L_54 - .L_53)
	.align		4
.L_53:
        /*0100*/ 	.word	index@(_ZN7cutlass13device_kernelIN5flash11enable_sm90INS1_16FlashAttnFwdSm90INS1_25CollectiveMainloopFwdSm90ILi2EN4cute5tupleIJNS5_1CILi1EEES8_S8_EEENS6_IJNS7_ILi128EEENS7_ILi64EEENS7_ILi256EEEEEELi256ENS_10bfloat16_tEfNS_4arch4Sm90ELb0ELb1ELb1ELb0ELb1ELb0ELb0ELb1ELb1ELb1ELb0ELb0EEENS1_21CollectiveEpilogueFwdINS6_IJSA_SC_SB_EEES9_SE_SG_Li256ELb0ELb1ELb0ELb0EEENS1_30DynamicPersistentTileSchedulerILi256ELi128ELb0ELb1ELb1EEEEEEEEEvNT_6ParamsE)
        /*0104*/ 	.word	0x00000000


	//----- nvinfo : EIATTR_MIN_STACK_SIZE
	.align		4
.L_54:
        /*0108*/ 	.byte	0x04, 0x12
        /*010a*/ 	.short	(.L_56 - .L_55)
	.align		4
.L_55:
        /*010c*/ 	.word	index@(_ZN7cutlass13device_kernelIN5flash11enable_sm90INS1_16FlashAttnFwdSm90INS1_25CollectiveMainloopFwdSm90ILi2EN4cute5tupleIJNS5_1CILi1EEES8_S8_EEENS6_IJNS7_ILi128EEENS7_ILi64EEENS7_ILi256EEEEEELi256ENS_10bfloat16_tEfNS_4arch4Sm90ELb0ELb1ELb1ELb1ELb1ELb0ELb0ELb1ELb1ELb1ELb0ELb0EEENS1_21CollectiveEpilogueFwdINS6_IJSA_SC_SB_EEES9_SE_SG_Li256ELb1ELb1ELb0ELb0EEENS1_36VarlenDynamicPersistentTileSchedulerILi128ELi64ELi256ELi128ELb0ELb1ELb1ELb1ELb0ELb1EEEEEEEEEvNT_6ParamsE)
        /*0110*/ 	.word	0x00000000


	//----- nvinfo : EIATTR_MIN_STACK_SIZE
	.align		4
.L_56:
        /*0114*/ 	.byte	0x04, 0x12
        /*0116*/ 	.short	(.L_58 - .L_57)
	.align		4
.L_57:
        /*0118*/ 	.word	index@(_ZN7cutlass13device_kernelIN5flash11enable_sm90INS1_16FlashAttnFwdSm90INS1_25CollectiveMainloopFwdSm90ILi2EN4cute5tupleIJNS5_1CILi1EEES8_S8_EEENS6_IJNS7_ILi128EEENS7_ILi64EEENS7_ILi256EEEEEELi256ENS_10bfloat16_tEfNS_4arch4Sm90ELb0ELb1ELb1ELb1ELb1ELb1ELb0ELb1ELb1ELb1ELb0ELb0EEENS1_21CollectiveEpilogueFwdINS6_IJSA_SC_SB_EEES9_SE_SG_Li256ELb1ELb1ELb0ELb0EEENS1_36VarlenDynamicPersistentTileSchedulerILi128ELi64ELi256ELi128ELb0ELb1ELb1ELb1ELb0ELb1EEEEEEEEEvNT_6ParamsE)
        /*011c*/ 	.word	0x00000000


	//----- nvinfo : EIATTR_MIN_STACK_SIZE
	.align		4
.L_58:
        /*0120*/ 	.byte	0x04, 0x12
        /*0122*/ 	.short	(.L_60 - .L_59)
	.align		4
.L_59:
        /*0124*/ 	.word	index@(_ZN7cutlass13device_kernelIN5flash11enable_sm90INS1_16FlashAttnFwdSm90INS1_25CollectiveMainloopFwdSm90ILi2EN4cute5tupleIJNS5_1CILi1EEES8_S8_EEENS6_IJNS7_ILi128EEENS7_ILi80EEENS7_ILi256EEEEEELi256ENS_10bfloat16_tEfNS_4arch4Sm90ELb1ELb0ELb1ELb0ELb1ELb0ELb0ELb1ELb1ELb1ELb0ELb0EEENS1_21CollectiveEpilogueFwdINS6_IJSA_SC_SB_EEES9_SE_SG_Li256ELb0ELb1ELb0ELb0EEENS1_30DynamicPersistentTileSchedulerILi256ELi128ELb0ELb1ELb1EEEEEEEEEvNT_6ParamsE)
        /*0128*/ 	.word	0x00000000


	//----- nvinfo : EIATTR_MIN_STACK_SIZE
	.align		4
.L_60:
        /*012c*/ 	.byte	0x04, 0x12
        /*012e*/ 	.short	(.L_62 - .L_61)
	.align		4
.L_61:
        /*0130*/ 	.word	index@(_ZN7cutlass13device_kernelIN5flash11enable_sm90INS1_16FlashAttnFwdSm90INS1_25CollectiveMainloopFwdSm90ILi2EN4cute5tupleIJNS5_1CILi1EEES8_S8_EEENS6_IJNS7_ILi128EEENS7_ILi80EEENS7_ILi256EEEEEELi256ENS_10bfloat16_tEfNS_4arch4Sm90ELb1ELb0ELb1ELb1ELb1ELb0ELb0ELb1ELb1ELb1ELb0ELb0EEENS1_21CollectiveEpilogueFwdINS6_IJSA_SC_SB_EEES9_SE_SG_Li256ELb1ELb1ELb0ELb0EEENS1_36VarlenDynamicPersistentTileSchedulerILi128ELi80ELi256ELi128ELb0ELb1ELb1ELb1ELb1ELb1EEEEEEEEEvNT_6ParamsE)
        /*0134*/ 	.word	0x00000000


	//----- nvinfo : EIATTR_MIN_STACK_SIZE
	.align		4
.L_62:
        /*0138*/ 	.byte	0x04, 0x12
        /*013a*/ 	.short	(.L_64 - .L_63)
	.align		4
.L_63:
        /*013c*/ 	.word	index@(_ZN7cutlass13device_kernelIN5flash11enable_sm90INS1_16FlashAttnFwdSm90INS1_25CollectiveMainloopFwdSm90ILi2EN4cute5tupleIJNS5_1CILi1EEES8_S8_EEENS6_IJNS7_ILi128EEENS7_ILi80EEENS7_ILi256EEEEEELi256ENS_10bfloat16_tEfNS_4arch4Sm90ELb1ELb0ELb1ELb1ELb1ELb1ELb0ELb1ELb1ELb1ELb0ELb0EEENS1_21CollectiveEpilogueFwdINS6_IJSA_SC_SB_EEES9_SE_SG_Li256ELb1ELb1ELb0ELb0EEENS1_36VarlenDynamicPersistentTileSchedulerILi128ELi80ELi256ELi128ELb0ELb1ELb1ELb1ELb1ELb1EEEEEEEEEvNT_6ParamsE)
        /*0140*/ 	.word	0x00000000
.L_64:


//--------------------- .nv.compat                --------------------------
	.section	.nv.compat,"",@"SHT_CUDA_COMPAT_INFO"
	.align	4
        /*0000*/ 	.byte	0x02, 0x09, 0x01, 0x00, 0x02, 0x02, 0x01, 0x00, 0x02, 0x05, 0x05, 0x00, 0x03, 0x07, 0x01, 0x01
        /*0010*/ 	.byte	0x02, 0x03, 0x00, 0x00, 0x02, 0x06, 0x01, 0x00, 0x04, 0x0b, 0x08, 0x00, 0x09, 0x00, 0x00, 0x00
        /*0020*/ 	.byte	0x00, 0x00, 0x00, 0x00


//--------------------- .nv.info._ZN7cutlass13device_kernelIN5flash11enable_sm90INS1_16FlashAttnFwdSm90INS1_25CollectiveMainloopFwdSm90ILi2EN4cute5tupleIJNS5_1CILi1EEES8_S8_EEENS6_IJNS7_ILi128EEENS7_ILi80EEENS7_ILi256EEEEEELi256ENS_10bfloat16_tEfNS_4arch4Sm90ELb0ELb0ELb1ELb0ELb1ELb0ELb0ELb1ELb1ELb1ELb0ELb0EEENS1_21CollectiveEpilogueFwdINS6_IJSA_SC_SB_EEES9_SE_SG_Li256ELb0ELb1ELb0ELb0EEENS1_29StaticPersistentTileSchedulerILb0EEEEEEEEEvNT_6ParamsE --------------------------
	.section	.nv.info._ZN7cutlass13device_kernelIN5flash11enable_sm90INS1_16FlashAttnFwdSm90INS1_25CollectiveMainloopFwdSm90ILi2EN4cute5tupleIJNS5_1CILi1EEES8_S8_EEENS6_IJNS7_ILi128EEENS7_ILi80EEENS7_ILi256EEEEEELi256ENS_10bfloat16_tEfNS_4arch4Sm90ELb0ELb0ELb1ELb0ELb1ELb0ELb0ELb1ELb1ELb1ELb0ELb0EEENS1_21CollectiveEpilogueFwdINS6_IJSA_SC_SB_EEES9_SE_SG_Li256ELb0ELb1ELb0ELb0EEENS1_29StaticPersistentTileSchedulerILb0EEEEEEEEEvNT_6ParamsE,"",@"SHT_CUDA_INFO"
	.sectionflags	@""
	.align	4


	//----- nvinfo : EIATTR_CUDA_API_VERSION
	.align		4
        /*0000*/ 	.byte	0x04, 0x37
        /*0002*/ 	.short	(.L_66 - .L_65)
.L_65:
        /*0004*/ 	.word	0x00000082


	//----- nvinfo : EIATTR_KPARAM_INFO
	.align		4
.L_66:
        /*0008*/ 	.byte	0x04, 0x17
        /*000a*/ 	.short	(.L_68 - .L_67)
.L_67:
        /*000c*/ 	.word	0x00000000
        /*0010*/ 	.short	0x0000
        /*0012*/ 	.short	0x0000
        /*0014*/ 	.byte	0x00, 0xf0, 0x01, 0x28


	//----- nvinfo : EIATTR_SPARSE_MMA_MASK
	.align		4
.L_68:
        /*0018*/ 	.byte	0x03, 0x50
        /*001a*/ 	.short	0x0000


	//----- nvinfo : EIATTR_MAXREG_COUNT
	.align		4
        /*001c*/ 	.byte	0x03, 0x1b
        /*001e*/ 	.short	0x00a8


	//----- nvinfo : EIATTR_MERCURY_ISA_VERSION
	.align		4
        /*0020*/ 	.byte	0x03, 0x5f
        /*0022*/ 	.short	0x0101


	//----- nvinfo : EIATTR_VRC_CTA_INIT_COUNT
	.align		4
        /*0024*/ 	.byte	0x02, 0x4a
	.zero		1
	.zero		1


	//----- nvinfo : EIATTR_EXIT_INSTR_OFFSETS
	.align		4
        /*0028*/ 	.byte	0x04, 0x1c
        /*002a*/ 	.short	(.L_70 - .L_69)


	//   ....[0]....
.L_69:
        /*002c*/ 	.word	0x00000010


	//----- nvinfo : EIATTR_MAX_THREADS
	.align		4
.L_70:
        /*0030*/ 	.byte	0x04, 0x05
        /*0032*/ 	.short	(.L_72 - .L_71)
.L_71:
        /*0034*/ 	.word	0x00000180
        /*0038*/ 	.word	0x00000001
        /*003c*/ 	.word	0x00000001


	//----- nvinfo : EIATTR_CBANK_PARAM_SIZE
	.align		4
.L_72:
        /*0040*/ 	.byte	0x03, 0x19
        /*0042*/ 	.short	0x0a00


	//----- nvinfo : EIATTR_PARAM_CBANK
	.align		4
        /*0044*/ 	.byte	0x04, 0x0a
        /*0046*/ 	.short	(.L_74 - .L_73)
	.align		4
.L_73:
        /*0048*/ 	.word	index@(.nv.constant0._ZN7cutlass13device_kernelIN5flash11enable_sm90INS1_16FlashAttnFwdSm90INS1_25CollectiveMainloopFwdSm90ILi2EN4cute5tupleIJNS5_1CILi1EEES8_S8_EEENS6_IJNS7_ILi128EEENS7_ILi80EEENS7_ILi256EEEEEELi256ENS_10bfloat16_tEfNS_4arch4Sm90ELb0ELb0ELb1ELb0ELb1ELb0ELb0ELb1ELb1ELb1ELb0ELb0EEENS1_21CollectiveEpilogueFwdINS6_IJSA_SC_SB_EEES9_SE_SG_Li256ELb0ELb1ELb0ELb0EEENS1_29StaticPersistentTileSchedulerILb0EEEEEEEEEvNT_6ParamsE)
        /*004c*/ 	.short	0x0380
        /*004e*/ 	.short	0x0a00


	//----- nvinfo : EIATTR_SW_WAR
	.align		4
.L_74:
        /*0050*/ 	.byte	0x04, 0x36
        /*0052*/ 	.short	(.L_76 - .L_75)
.L_75:
        /*0054*/ 	.word	0x00000008
.L_76:


//--------------------- .nv.info._ZN7cutlass13device_kernelIN5flash11enable_sm90INS1_16FlashAttnFwdSm90INS1_25CollectiveMainloopFwdSm90ILi2EN4cute5tupleIJNS5_1CILi1EEES8_S8_EEENS6_IJNS7_ILi128EEENS7_ILi80EEENS7_ILi256EEEEEELi256ENS_10bfloat16_tEfNS_4arch4Sm90ELb0ELb0ELb1ELb1ELb1ELb0ELb0ELb1ELb1ELb1ELb0ELb0EEENS1_21CollectiveEpilogueFwdINS6_IJSA_SC_SB_EEES9_SE_SG_Li256ELb1ELb1ELb0ELb0EEENS1_36VarlenDynamicPersistentTileSchedulerILi128ELi80ELi256ELi128ELb0ELb1ELb1ELb0ELb1ELb1EEEEEEEEEvNT_6ParamsE --------------------------
	.section	.nv.info._ZN7cutlass13device_kernelIN5flash11enable_sm90INS1_16FlashAttnFwdSm90INS1_25CollectiveMainloopFwdSm90ILi2EN4cute5tupleIJNS5_1CILi1EEES8_S8_EEENS6_IJNS7_ILi128EEENS7_ILi80EEENS7_ILi256EEEEEELi256ENS_10bfloat16_tEfNS_4arch4Sm90ELb0ELb0ELb1ELb1ELb1ELb0ELb0ELb1ELb1ELb1ELb0ELb0EEENS1_21CollectiveEpilogueFwdINS6_IJSA_SC_SB_EEES9_SE_SG_Li256ELb1ELb1ELb0ELb0EEENS1_36VarlenDynamicPersistentTileSchedulerILi128ELi80ELi256ELi128ELb0ELb1ELb1ELb0ELb1ELb1EEEEEEEEEvNT_6ParamsE,"",@"SHT_CUDA_INFO"
	.sectionflags	@""
	.align	4


	//----- nvinfo : EIATTR_CUDA_API_VERSION
	.align		4
        /*0000*/ 	.byte	0x04, 0x37
        /*0002*/ 	.short	(.L_78 - .L_77)
.L_77:
        /*0004*/ 	.word	0x00000082


	//----- nvinfo : EIATTR_KPARAM_INFO
	.align		4
.L_78:
        /*0008*/ 	.byte	0x04, 0x17
        /*000a*/ 	.short	(.L_80 - .L_79)
.L_79:
        /*000c*/ 	.word	0x00000000
        /*0010*/ 	.short	0x0000
        /*0012*/ 	.short	0x0000
        /*0014*/ 	.byte	0x00, 0xf0, 0x01, 0x2a


	//----- nvinfo : EIATTR_SPARSE_MMA_MASK
	.align		4
.L_80:
        /*0018*/ 	.byte	0x03, 0x50
        /*001a*/ 	.short	0x0000


	//----- nvinfo : EIATTR_MAXREG_COUNT
	.align		4
        /*001c*/ 	.byte	0x03, 0x1b
        /*001e*/ 	.short	0x00a8


	//----- nvinfo : EIATTR_MERCURY_ISA_VERSION
	.align		4
        /*0020*/ 	.byte	0x03, 0x5f
        /*0022*/ 	.short	0x0101


	//----- nvinfo : EIATTR_VRC_CTA_INIT_COUNT
	.align		4
        /*0024*/ 	.byte	0x02, 0x4a
	.zero		1
	.zero		1


	//----- nvinfo : EIATTR_EXIT_INSTR_OFFSETS
	.align		4
        /*0028*/ 	.byte	0x04, 0x1c
        /*002a*/ 	.short	(.L_82 - .L_81)


	//   ....[0]....
.L_81:
        /*002c*/ 	.word	0x00000010


	//----- nvinfo : EIATTR_MAX_THREADS
	.align		4
.L_82:
        /*0030*/ 	.byte	0x04, 0x05
        /*0032*/ 	.short	(.L_84 - .L_83)
.L_83:
        /*0034*/ 	.word	0x00000180
        /*0038*/ 	.word	0x00000001
        /*003c*/ 	.word	0x00000001


	//----- nvinfo : EIATTR_CBANK_PARAM_SIZE
	.align		4
.L_84:
        /*0040*/ 	.byte	0x03, 0x19
        /*0042*/ 	.short	0x0a80


	//----- nvinfo : EIATTR_PARAM_CBANK
	.align		4
        /*0044*/ 	.byte	0x04, 0x0a
        /*0046*/ 	.short	(.L_86 - .L_85)
	.align		4
.L_85:
        /*0048*/ 	.word	index@(.nv.constant0._ZN7cutlass13device_kernelIN5flash11enable_sm90INS1_16FlashAttnFwdSm90INS1_25CollectiveMainloopFwdSm90ILi2EN4cute5tupleIJNS5_1CILi1EEES8_S8_EEENS6_IJNS7_ILi128EEENS7_ILi80EEENS7_ILi256EEEEEELi256ENS_10bfloat16_tEfNS_4arch4Sm90ELb0ELb0ELb1ELb1ELb1ELb0ELb0ELb1ELb1ELb1ELb0ELb0EEENS1_21CollectiveEpilogueFwdINS6_IJSA_SC_SB_EEES9_SE_SG_Li256ELb1ELb1ELb0ELb0EEENS1_36VarlenDynamicPersistentTileSchedulerILi128ELi80ELi256ELi128ELb0ELb1ELb1ELb0ELb1ELb1EEEEEEEEEvNT_6ParamsE)
        /*004c*/ 	.short	0x0380
        /*004e*/ 	.short	0x0a80


	//----- nvinfo : EIATTR_SW_WAR
	.align		4
.L_86:
        /*0050*/ 	.byte	0x04, 0x36
        /*0052*/ 	.short	(.L_88 - .L_87)
.L_87:
        /*0054*/ 	.word	0x00000008
.L_88:


//--------------------- .nv.info._ZN7cutlass13device_kernelIN5flash11enable_sm90INS1_16FlashAttnFwdSm90INS1_25CollectiveMainloopFwdSm90ILi2EN4cute5tupleIJNS5_1CILi1EEES8_S8_EEENS6_IJNS7_ILi128EEENS7_ILi80EEENS7_ILi256EEEEEELi256ENS_10bfloat16_tEfNS_4arch4Sm90ELb0ELb0ELb1ELb1ELb1ELb1ELb0ELb1ELb1ELb1ELb0ELb0EEENS1_21CollectiveEpilogueFwdINS6_IJSA_SC_SB_EEES9_SE_SG_Li256ELb1ELb1ELb0ELb0EEENS1_36VarlenDynamicPersistentTileSchedulerILi128ELi80ELi256ELi128ELb0ELb1ELb1ELb0ELb1ELb1EEEEEEEEEvNT_6ParamsE --------------------------
	.section	.nv.info._ZN7cutlass13device_kernelIN5flash11enable_sm90INS1_16FlashAttnFwdSm90INS1_25CollectiveMainloopFwdSm90ILi2EN4cute5tupleIJNS5_1CILi1EEES8_S8_EEENS6_IJNS7_ILi128EEENS7_ILi80EEENS7_ILi256EEEEEELi256ENS_10bfloat16_tEfNS_4arch4Sm90ELb0ELb0ELb1ELb1ELb1ELb1ELb0ELb1ELb1ELb1ELb0ELb0EEENS1_21CollectiveEpilogueFwdINS6_IJSA_SC_SB_EEES9_SE_SG_Li256ELb1ELb1ELb0ELb0EEENS1_36VarlenDynamicPersistentTileSchedulerILi128ELi80ELi256ELi128ELb0ELb1ELb1ELb0ELb1ELb1EEEEEEEEEvNT_6ParamsE,"",@"SHT_CUDA_INFO"
	.sectionflags	@""
	.align	4


	//----- nvinfo : EIATTR_CUDA_API_VERSION
	.align		4
        /*0000*/ 	.byte	0x04, 0x37
        /*0002*/ 	.short	(.L_90 - .L_89)
.L_89:
        /*0004*/ 	.word	0x00000082


	//----- nvinfo : EIATTR_KPARAM_INFO
	.align		4
.L_90:
        /*0008*/ 	.byte	0x04, 0x17
        /*000a*/ 	.short	(.L_92 - .L_91)
.L_91:
        /*000c*/ 	.word	0x00000000
        /*0010*/ 	.short	0x0000
        /*0012*/ 	.short	0x0000
        /*0014*/ 	.byte	0x00, 0xf0, 0x01, 0x2a


	//----- nvinfo : EIATTR_SPARSE_MMA_MASK
	.align		4
.L_92:
        /*0018*/ 	.byte	0x03, 0x50
        /*001a*/ 	.short	0x0000


	//----- nvinfo : EIATTR_MAXREG_COUNT
	.align		4
        /*001c*/ 	.byte	0x03, 0x1b
        /*001e*/ 	.short	0x00a8


	//----- nvinfo : EIATTR_MERCURY_ISA_VERSION
	.align		4
        /*0020*/ 	.byte	0x03, 0x5f
        /*0022*/ 	.short	0x0101


	//----- nvinfo : EIATTR_VRC_CTA_INIT_COUNT
	.align		4
        /*0024*/ 	.byte	0x02, 0x4a
	.zero		1
	.zero		1


	//----- nvinfo : EIATTR_EXIT_INSTR_OFFSETS
	.align		4
        /*0028*/ 	.byte	0x04, 0x1c
        /*002a*/ 	.short	(.L_94 - .L_93)


	//   ....[0]....
.L_93:
        /*002c*/ 	.word	0x00000010


	//----- nvinfo : EIATTR_MAX_THREADS
	.align		4
.L_94:
        /*0030*/ 	.byte	0x04, 0x05
        /*0032*/ 	.short	(.L_96 - .L_95)
.L_95:
        /*0034*/ 	.word	0x00000180
        /*0038*/ 	.word	0x00000001
        /*003c*/ 	.word	0x00000001


	//----- nvinfo : EIATTR_CBANK_PARAM_SIZE
	.align		4
.L_96:
        /*0040*/ 	.byte	0x03, 0x19
        /*0042*/ 	.short	0x0a80


	//----- nvinfo : EIATTR_PARAM_CBANK
	.align		4
        /*0044*/ 	.byte	0x04, 0x0a
        /*0046*/ 	.short	(.L_98 - .L_97)
	.align		4
.L_97:
        /*0048*/ 	.word	index@(.nv.constant0._ZN7cutlass13device_kernelIN5flash11enable_sm90INS1_16FlashAttnFwdSm90INS1_25CollectiveMainloopFwdSm90ILi2EN4cute5tupleIJNS5_1CILi1EEES8_S8_EEENS6_IJNS7_ILi128EEENS7_ILi80EEENS7_ILi256EEEEEELi256ENS_10bfloat16_tEfNS_4arch4Sm90ELb0ELb0ELb1ELb1ELb1ELb1ELb0ELb1ELb1ELb1ELb0ELb0EEENS1_21CollectiveEpilogueFwdINS6_IJSA_SC_SB_EEES9_SE_SG_Li256ELb1ELb1ELb0ELb0EEENS1_36VarlenDynamicPersistentTileSchedulerILi128ELi80ELi256ELi128ELb0ELb1ELb1ELb0ELb1ELb1EEEEEEEEEvNT_6ParamsE)
        /*004c*/ 	.short	0x0380
        /*004e*/ 	.short	0x0a80


	//----- nvinfo : EIATTR_SW_WAR
	.align		4
.L_98:
        /*0050*/ 	.byte	0x04, 0x36
        /*0052*/ 	.short	(.L_100 - .L_99)
.L_99:
        /*0054*/ 	.word	0x00000008
.L_100:


//--------------------- .nv.info._ZN7cutlass13device_kernelIN5flash11enable_sm90INS1_16FlashAttnFwdSm90INS1_25CollectiveMainloopFwdSm90ILi2EN4cute5tupleIJNS5_1CILi1EEES8_S8_EEENS6_IJNS7_ILi128EEENS7_ILi64EEENS7_ILi256EEEEEELi256ENS_10bfloat16_tEfNS_4arch4Sm90ELb0ELb1ELb1ELb0ELb1ELb0ELb0ELb1ELb1ELb1ELb0ELb0EEENS1_21CollectiveEpilogueFwdINS6_IJSA_SC_SB_EEES9_SE_SG_Li256ELb0ELb1ELb0ELb0EEENS1_30DynamicPersistentTileSchedulerILi256ELi128ELb0ELb1ELb1EEEEEEEEEvNT_6ParamsE --------------------------
	.section	.nv.info._ZN7cutlass13device_kernelIN5flash11enable_sm90INS1_16FlashAttnFwdSm90INS1_25CollectiveMainloopFwdSm90ILi2EN4cute5tupleIJNS5_1CILi1EEES8_S8_EEENS6_IJNS7_ILi128EEENS7_ILi64EEENS7_ILi256EEEEEELi256ENS_10bfloat16_tEfNS_4arch4Sm90ELb0ELb1ELb1ELb0ELb1ELb0ELb0ELb1ELb1ELb1ELb0ELb0EEENS1_21CollectiveEpilogueFwdINS6_IJSA_SC_SB_EEES9_SE_SG_Li256ELb0ELb1ELb0ELb0EEENS1_30DynamicPersistentTileSchedulerILi256ELi128ELb0ELb1ELb1EEEEEEEEEvNT_6ParamsE,"",@"SHT_CUDA_INFO"
	.sectionflags	@""
	.align	4


	//----- nvinfo : EIATTR_CUDA_API_VERSION
	.align		4
        /*0000*/ 	.byte	0x04, 0x37
        /*0002*/ 	.short	(.L_102 - .L_101)
.L_101:
        /*0004*/ 	.word	0x00000082


	//----- nvinfo : EIATTR_KPARAM_INFO
	.align		4
.L_102:
        /*0008*/ 	.byte	0x04, 0x17
        /*000a*/ 	.short	(.L_104 - .L_103)
.L_103:
        /*000c*/ 	.word	0x00000000
        /*0010*/ 	.short	0x0000
        /*0012*/ 	.short	0x0000
        /*0014*/ 	.byte	0x00, 0xf0, 0x01, 0x2a


	//----- nvinfo : EIATTR_SPARSE_MMA_MASK
	.align		4
.L_104:
        /*0018*/ 	.byte	0x03, 0x50
        /*001a*/ 	.short	0x0000


	//----- nvinfo : EIATTR_MAXREG_COUNT
	.align		4
        /*001c*/ 	.byte	0x03, 0x1b
        /*001e*/ 	.short	0x00a8


	//----- nvinfo : EIATTR_MERCURY_ISA_VERSION
	.align		4
        /*0020*/ 	.byte	0x03, 0x5f
        /*0022*/ 	.short	0x0101


	//----- nvinfo : EIATTR_VRC_CTA_INIT_COUNT
	.align		4
        /*0024*/ 	.byte	0x02, 0x4a
	.zero		1
	.zero		1


	//----- nvinfo : EIATTR_EXIT_INSTR_OFFSETS
	.align		4
        /*0028*/ 	.byte	0x04, 0x1c
        /*002a*/ 	.short	(.L_106 - .L_105)


	//   ....[0]....
.L_105:
        /*002c*/ 	.word	0x00000010


	//----- nvinfo : EIATTR_MAX_THREADS
	.align		4
.L_106:
        /*0030*/ 	.byte	0x04, 0x05
        /*0032*/ 	.short	(.L_108 - .L_107)
.L_107:
        /*0034*/ 	.word	0x00000180
        /*0038*/ 	.word	0x00000001
        /*003c*/ 	.word	0x00000001


	//----- nvinfo : EIATTR_CBANK_PARAM_SIZE
	.align		4
.L_108:
        /*0040*/ 	.byte	0x03, 0x19
        /*0042*/ 	.short	0x0a80


	//----- nvinfo : EIATTR_PARAM_CBANK
	.align		4
        /*0044*/ 	.byte	0x04, 0x0a
        /*0046*/ 	.short	(.L_110 - .L_109)
	.align		4
.L_109:
        /*0048*/ 	.word	index@(.nv.constant0._ZN7cutlass13device_kernelIN5flash11enable_sm90INS1_16FlashAttnFwdSm90INS1_25CollectiveMainloopFwdSm90ILi2EN4cute5tupleIJNS5_1CILi1EEES8_S8_EEENS6_IJNS7_ILi128EEENS7_ILi64EEENS7_ILi256EEEEEELi256ENS_10bfloat16_tEfNS_4arch4Sm90ELb0ELb1ELb1ELb0ELb1ELb0ELb0ELb1ELb1ELb1ELb0ELb0EEENS1_21CollectiveEpilogueFwdINS6_IJSA_SC_SB_EEES9_SE_SG_Li256ELb0ELb1ELb0ELb0EEENS1_30DynamicPersistentTileSchedulerILi256ELi128ELb0ELb1ELb1EEEEEEEEEvNT_6ParamsE)
        /*004c*/ 	.short	0x0380
        /*004e*/ 	.short	0x0a80


	//----- nvinfo : EIATTR_SW_WAR
	.align		4
.L_110:
        /*0050*/ 	.byte	0x04, 0x36
        /*0052*/ 	.short	(.L_112 - .L_111)
.L_111:
        /*0054*/ 	.word	0x00000008
.L_112:


//--------------------- .nv.info._ZN7cutlass13device_kernelIN5flash11enable_sm90INS1_16FlashAttnFwdSm90INS1_25CollectiveMainloopFwdSm90ILi2EN4cute5tupleIJNS5_1CILi1EEES8_S8_EEENS6_IJNS7_ILi128EEENS7_ILi64EEENS7_ILi256EEEEEELi256ENS_10bfloat16_tEfNS_4arch4Sm90ELb0ELb1ELb1ELb1ELb1ELb0ELb0ELb1ELb1ELb1ELb0ELb0EEENS1_21CollectiveEpilogueFwdINS6_IJSA_SC_SB_EEES9_SE_SG_Li256ELb1ELb1ELb0ELb0EEENS1_36VarlenDynamicPersistentTileSchedulerILi128ELi64ELi256ELi128ELb0ELb1ELb1ELb1ELb0ELb1EEEEEEEEEvNT_6ParamsE --------------------------
	.section	.nv.info._ZN7cutlass13device_kernelIN5flash11enable_sm90INS1_16FlashAttnFwdSm90INS1_25CollectiveMainloopFwdSm90ILi2EN4cute5tupleIJNS5_1CILi1EEES8_S8_EEENS6_IJNS7_ILi128EEENS7_ILi64EEENS7_ILi256EEEEEELi256ENS_10bfloat16_tEfNS_4arch4Sm90ELb0ELb1ELb1ELb1ELb1ELb0ELb0ELb1ELb1ELb1ELb0ELb0EEENS1_21CollectiveEpilogueFwdINS6_IJSA_SC_SB_EEES9_SE_SG_Li256ELb1ELb1ELb0ELb0EEENS1_36VarlenDynamicPersistentTileSchedulerILi128ELi64ELi256ELi128ELb0ELb1ELb1ELb1ELb0ELb1EEEEEEEEEvNT_6ParamsE,"",@"SHT_CUDA_INFO"
	.sectionflags	@""
	.align	4


	//----- nvinfo : EIATTR_CUDA_API_VERSION
	.align		4
        /*0000*/ 	.byte	0x04, 0x37
        /*0002*/ 	.short	(.L_114 - .L_113)
.L_113:
        /*0004*/ 	.word	0x00000082


	//----- nvinfo : EIATTR_KPARAM_INFO
	.align		4
.L_114:
        /*0008*/ 	.byte	0x04, 0x17
        /*000a*/ 	.short	(.L_116 - .L_115)
.L_115:
        /*000c*/ 	.word	0x00000000
        /*0010*/ 	.short	0x0000
        /*0012*/ 	.short	0x0000
        /*0014*/ 	.byte	0x00, 0xf0, 0x01, 0x2a


	//----- nvinfo : EIATTR_SPARSE_MMA_MASK
	.align		4
.L_116:
        /*0018*/ 	.byte	0x03, 0x50
        /*001a*/ 	.short	0x0000


	//----- nvinfo : EIATTR_MAXREG_COUNT
	.align		4
        /*001c*/ 	.byte	0x03, 0x1b
        /*001e*/ 	.short	0x00a8


	//----- nvinfo : EIATTR_MERCURY_ISA_VERSION
	.align		4
        /*0020*/ 	.byte	0x03, 0x5f
        /*0022*/ 	.short	0x0101


	//----- nvinfo : EIATTR_VRC_CTA_INIT_COUNT
	.align		4
        /*0024*/ 	.byte	0x02, 0x4a
	.zero		1
	.zero		1


	//----- nvinfo : EIATTR_EXIT_INSTR_OFFSETS
	.align		4
        /*0028*/ 	.byte	0x04, 0x1c
        /*002a*/ 	.short	(.L_118 - .L_117)


	//   ....[0]....
.L_117:
        /*002c*/ 	.word	0x00000010


	//----- nvinfo : EIATTR_MAX_THREADS
	.align		4
.L_118:
        /*0030*/ 	.byte	0x04, 0x05
        /*0032*/ 	.short	(.L_120 - .L_119)
.L_119:
        /*0034*/ 	.word	0x00000180
        /*0038*/ 	.word	0x00000001
        /*003c*/ 	.word	0x00000001


	//----- nvinfo : EIATTR_CBANK_PARAM_SIZE
	.align		4
.L_120:
        /*0040*/ 	.byte	0x03, 0x19
        /*0042*/ 	.short	0x0a80


	//----- nvinfo : EIATTR_PARAM_CBANK
	.align		4
        /*0044*/ 	.byte	0x04, 0x0a
        /*0046*/ 	.short	(.L_122 - .L_121)
	.align		4
.L_121:
        /*0048*/ 	.word	index@(.nv.constant0._ZN7cutlass13device_kernelIN5flash11enable_sm90INS1_16FlashAttnFwdSm90INS1_25CollectiveMainloopFwdSm90ILi2EN4cute5tupleIJNS5_1CILi1EEES8_S8_EEENS6_IJNS7_ILi128EEENS7_ILi64EEENS7_ILi256EEEEEELi256ENS_10bfloat16_tEfNS_4arch4Sm90ELb0ELb1ELb1ELb1ELb1ELb0ELb0ELb1ELb1ELb1ELb0ELb0EEENS1_21CollectiveEpilogueFwdINS6_IJSA_SC_SB_EEES9_SE_SG_Li256ELb1ELb1ELb0ELb0EEENS1_36VarlenDynamicPersistentTileSchedulerILi128ELi64ELi256ELi128ELb0ELb1ELb1ELb1ELb0ELb1EEEEEEEEEvNT_6ParamsE)
        /*004c*/ 	.short	0x0380
        /*004e*/ 	.short	0x0a80


	//----- nvinfo : EIATTR_SW_WAR
	.align		4
.L_122:
        /*0050*/ 	.byte	0x04, 0x36
        /*0052*/ 	.short	(.L_124 - .L_123)
.L_123:
        /*0054*/ 	.word	0x00000008
.L_124:


//--------------------- .nv.info._ZN7cutlass13device_kernelIN5flash11enable_sm90INS1_16FlashAttnFwdSm90INS1_25CollectiveMainloopFwdSm90ILi2EN4cute5tupleIJNS5_1CILi1EEES8_S8_EEENS6_IJNS7_ILi128EEENS7_ILi64EEENS7_ILi256EEEEEELi256ENS_10bfloat16_tEfNS_4arch4Sm90ELb0ELb1ELb1ELb1ELb1ELb1ELb0ELb1ELb1ELb1ELb0ELb0EEENS1_21CollectiveEpilogueFwdINS6_IJSA_SC_SB_EEES9_SE_SG_Li256ELb1ELb1ELb0ELb0EEENS1_36VarlenDynamicPersistentTileSchedulerILi128ELi64ELi256ELi128ELb0ELb1ELb1ELb1ELb0ELb1EEEEEEEEEvNT_6ParamsE --------------------------
	.section	.nv.info._ZN7cutlass13device_kernelIN5flash11enable_sm90INS1_16FlashAttnFwdSm90INS1_25CollectiveMainloopFwdSm90ILi2EN4cute5tupleIJNS5_1CILi1EEES8_S8_EEENS6_IJNS7_ILi128EEENS7_ILi64EEENS7_ILi256EEEEEELi256ENS_10bfloat16_tEfNS_4arch4Sm90ELb0ELb1ELb1ELb1ELb1ELb1ELb0ELb1ELb1ELb1ELb0ELb0EEENS1_21CollectiveEpilogueFwdINS6_IJSA_SC_SB_EEES9_SE_SG_Li256ELb1ELb1ELb0ELb0EEENS1_36VarlenDynamicPersistentTileSchedulerILi128ELi64ELi256ELi128ELb0ELb1ELb1ELb1ELb0ELb1EEEEEEEEEvNT_6ParamsE,"",@"SHT_CUDA_INFO"
	.sectionflags	@""
	.align	4


	//----- nvinfo : EIATTR_CUDA_API_VERSION
	.align		4
        /*0000*/ 	.byte	0x04, 0x37
        /*0002*/ 	.short	(.L_126 - .L_125)
.L_125:
        /*0004*/ 	.word	0x00000082


	//----- nvinfo : EIATTR_KPARAM_INFO
	.align		4
.L_126:
        /*0008*/ 	.byte	0x04, 0x17
        /*000a*/ 	.short	(.L_128 - .L_127)
.L_127:
        /*000c*/ 	.word	0x00000000
        /*0010*/ 	.short	0x0000
        /*0012*/ 	.short	0x0000
        /*0014*/ 	.byte	0x00, 0xf0, 0x01, 0x2a


	//----- nvinfo : EIATTR_SPARSE_MMA_MASK
	.align		4
.L_128:
        /*0018*/ 	.byte	0x03, 0x50
        /*001a*/ 	.short	0x0000


	//----- nvinfo : EIATTR_MAXREG_COUNT
	.align		4
        /*001c*/ 	.byte	0x03, 0x1b
        /*001e*/ 	.short	0x00a8


	//----- nvinfo : EIATTR_MERCURY_ISA_VERSION
	.align		4
        /*0020*/ 	.byte	0x03, 0x5f
        /*0022*/ 	.short	0x0101


	//----- nvinfo : EIATTR_VRC_CTA_INIT_COUNT
	.align		4
        /*0024*/ 	.byte	0x02, 0x4a
	.zero		1
	.zero		1


	//----- nvinfo : EIATTR_EXIT_INSTR_OFFSETS
	.align		4
        /*0028*/ 	.byte	0x04, 0x1c
        /*002a*/ 	.short	(.L_130 - .L_129)


	//   ....[0]....
.L_129:
        /*002c*/ 	.word	0x00000010


	//----- nvinfo : EIATTR_MAX_THREADS
	.align		4
.L_130:
        /*0030*/ 	.byte	0x04, 0x05
        /*0032*/ 	.short	(.L_132 - .L_131)
.L_131:
        /*0034*/ 	.word	0x00000180
        /*0038*/ 	.word	0x00000001
        /*003c*/ 	.word	0x00000001


	//----- nvinfo : EIATTR_CBANK_PARAM_SIZE
	.align		4
.L_132:
        /*0040*/ 	.byte	0x03, 0x19
        /*0042*/ 	.short	0x0a80


	//----- nvinfo : EIATTR_PARAM_CBANK
	.align		4
        /*0044*/ 	.byte	0x04, 0x0a
        /*0046*/ 	.short	(.L_134 - .L_133)
	.align		4
.L_133:
        /*0048*/ 	.word	index@(.nv.constant0._ZN7cutlass13device_kernelIN5flash11enable_sm90INS1_16FlashAttnFwdSm90INS1_25CollectiveMainloopFwdSm90ILi2EN4cute5tupleIJNS5_1CILi1EEES8_S8_EEENS6_IJNS7_ILi128EEENS7_ILi64EEENS7_ILi256EEEEEELi256ENS_10bfloat16_tEfNS_4arch4Sm90ELb0ELb1ELb1ELb1ELb1ELb1ELb0ELb1ELb1ELb1ELb0ELb0EEENS1_21CollectiveEpilogueFwdINS6_IJSA_SC_SB_EEES9_SE_SG_Li256ELb1ELb1ELb0ELb0EEENS1_36VarlenDynamicPersistentTileSchedulerILi128ELi64ELi256ELi128ELb0ELb1ELb1ELb1ELb0ELb1EEEEEEEEEvNT_6ParamsE)
        /*004c*/ 	.short	0x0380
        /*004e*/ 	.short	0x0a80


	//----- nvinfo : EIATTR_SW_WAR
	.align		4
.L_134:
        /*0050*/ 	.byte	0x04, 0x36
        /*0052*/ 	.short	(.L_136 - .L_135)
.L_135:
        /*0054*/ 	.word	0x00000008
.L_136:


//--------------------- .nv.info._ZN7cutlass13device_kernelIN5flash11enable_sm90INS1_16FlashAttnFwdSm90INS1_25CollectiveMainloopFwdSm90ILi2EN4cute5tupleIJNS5_1CILi1EEES8_S8_EEENS6_IJNS7_ILi128EEENS7_ILi80EEENS7_ILi256EEEEEELi256ENS_10bfloat16_tEfNS_4arch4Sm90ELb1ELb0ELb1ELb0ELb1ELb0ELb0ELb1ELb1ELb1ELb0ELb0EEENS1_21CollectiveEpilogueFwdINS6_IJSA_SC_SB_EEES9_SE_SG_Li256ELb0ELb1ELb0ELb0EEENS1_30DynamicPersistentTileSchedulerILi256ELi128ELb0ELb1ELb1EEEEEEEEEvNT_6ParamsE --------------------------
	.section	.nv.info._ZN7cutlass13device_kernelIN5flash11enable_sm90INS1_16FlashAttnFwdSm90INS1_25CollectiveMainloopFwdSm90ILi2EN4cute5tupleIJNS5_1CILi1EEES8_S8_EEENS6_IJNS7_ILi128EEENS7_ILi80EEENS7_ILi256EEEEEELi256ENS_10bfloat16_tEfNS_4arch4Sm90ELb1ELb0ELb1ELb0ELb1ELb0ELb0ELb1ELb1ELb1ELb0ELb0EEENS1_21CollectiveEpilogueFwdINS6_IJSA_SC_SB_EEES9_SE_SG_Li256ELb0ELb1ELb0ELb0EEENS1_30DynamicPersistentTileSchedulerILi256ELi128ELb0ELb1ELb1EEEEEEEEEvNT_6ParamsE,"",@"SHT_CUDA_INFO"
	.sectionflags	@""
	.align	4


	//----- nvinfo : EIATTR_CUDA_API_VERSION
	.align		4
        /*0000*/ 	.byte	0x04, 0x37
        /*0002*/ 	.short	(.L_138 - .L_137)
.L_137:
        /*0004*/ 	.word	0x00000082


	//----- nvinfo : EIATTR_KPARAM_INFO
	.align		4
.L_138:
        /*0008*/ 	.byte	0x04, 0x17
        /*000a*/ 	.short	(.L_140 - .L_139)
.L_139:
        /*000c*/ 	.word	0x00000000
        /*0010*/ 	.short	0x0000
        /*0012*/ 	.short	0x0000
        /*0014*/ 	.byte	0x00, 0xf0, 0x01, 0x2a


	//----- nvinfo : EIATTR_SPARSE_MMA_MASK
	.align		4
.L_140:
        /*0018*/ 	.byte	0x03, 0x50
        /*001a*/ 	.short	0x0000


	//----- nvinfo : EIATTR_MAXREG_COUNT
	.align		4
        /*001c*/ 	.byte	0x03, 0x1b
        /*001e*/ 	.short	0x00a8


	//----- nvinfo : EIATTR_MERCURY_ISA_VERSION
	.align		4
        /*0020*/ 	.byte	0x03, 0x5f
        /*0022*/ 	.short	0x0101


	//----- nvinfo : EIATTR_VRC_CTA_INIT_COUNT
	.align		4
        /*0024*/ 	.byte	0x02, 0x4a
	.zero		1
	.zero		1


	//----- nvinfo : EIATTR_EXIT_INSTR_OFFSETS
	.align		4
        /*0028*/ 	.byte	0x04, 0x1c
        /*002a*/ 	.short	(.L_142 - .L_141)


	//   ....[0]....
.L_141:
        /*002c*/ 	.word	0x00000010


	//----- nvinfo : EIATTR_MAX_THREADS
	.align		4
.L_142:
        /*0030*/ 	.byte	0x04, 0x05
        /*0032*/ 	.short	(.L_144 - .L_143)
.L_143:
        /*0034*/ 	.word	0x00000180
        /*0038*/ 	.word	0x00000001
        /*003c*/ 	.word	0x00000001


	//----- nvinfo : EIATTR_CBANK_PARAM_SIZE
	.align		4
.L_144:
        /*0040*/ 	.byte	0x03, 0x19
        /*0042*/ 	.short	0x0a80


	//----- nvinfo : EIATTR_PARAM_CBANK
	.align		4
        /*0044*/ 	.byte	0x04, 0x0a
        /*0046*/ 	.short	(.L_146 - .L_145)
	.align		4
.L_145:
        /*0048*/ 	.word	index@(.nv.constant0._ZN7cutlass13device_kernelIN5flash11enable_sm90INS1_16FlashAttnFwdSm90INS1_25CollectiveMainloopFwdSm90ILi2EN4cute5tupleIJNS5_1CILi1EEES8_S8_EEENS6_IJNS7_ILi128EEENS7_ILi80EEENS7_ILi256EEEEEELi256ENS_10bfloat16_tEfNS_4arch4Sm90ELb1ELb0ELb1ELb0ELb1ELb0ELb0ELb1ELb1ELb1ELb0ELb0EEENS1_21CollectiveEpilogueFwdINS6_IJSA_SC_SB_EEES9_SE_SG_Li256ELb0ELb1ELb0ELb0EEENS1_30DynamicPersistentTileSchedulerILi256ELi128ELb0ELb1ELb1EEEEEEEEEvNT_6ParamsE)
        /*004c*/ 	.short	0x0380
        /*004e*/ 	.short	0x0a80


	//----- nvinfo : EIATTR_SW_WAR
	.align		4
.L_146:
        /*0050*/ 	.byte	0x04, 0x36
        /*0052*/ 	.short	(.L_148 - .L_147)
.L_147:
        /*0054*/ 	.word	0x00000008
.L_148:


//--------------------- .nv.info._ZN7cutlass13device_kernelIN5flash11enable_sm90INS1_16FlashAttnFwdSm90INS1_25CollectiveMainloopFwdSm90ILi2EN4cute5tupleIJNS5_1CILi1EEES8_S8_EEENS6_IJNS7_ILi128EEENS7_ILi80EEENS7_ILi256EEEEEELi256ENS_10bfloat16_tEfNS_4arch4Sm90ELb1ELb0ELb1ELb1ELb1ELb0ELb0ELb1ELb1ELb1ELb0ELb0EEENS1_21CollectiveEpilogueFwdINS6_IJSA_SC_SB_EEES9_SE_SG_Li256ELb1ELb1ELb0ELb0EEENS1_36VarlenDynamicPersistentTileSchedulerILi128ELi80ELi256ELi128ELb0ELb1ELb1ELb1ELb1ELb1EEEEEEEEEvNT_6ParamsE --------------------------
	.section	.nv.info._ZN7cutlass13device_kernelIN5flash11enable_sm90INS1_16FlashAttnFwdSm90INS1_25CollectiveMainloopFwdSm90ILi2EN4cute5tupleIJNS5_1CILi1EEES8_S8_EEENS6_IJNS7_ILi128EEENS7_ILi80EEENS7_ILi256EEEEEELi256ENS_10bfloat16_tEfNS_4arch4Sm90ELb1ELb0ELb1ELb1ELb1ELb0ELb0ELb1ELb1ELb1ELb0ELb0EEENS1_21CollectiveEpilogueFwdINS6_IJSA_SC_SB_EEES9_SE_SG_Li256ELb1ELb1ELb0ELb0EEENS1_36VarlenDynamicPersistentTileSchedulerILi128ELi80ELi256ELi128ELb0ELb1ELb1ELb1ELb1ELb1EEEEEEEEEvNT_6ParamsE,"",@"SHT_CUDA_INFO"
	.sectionflags	@""
	.align	4


	//----- nvinfo : EIATTR_CUDA_API_VERSION
	.align		4
        /*0000*/ 	.byte	0x04, 0x37
        /*0002*/ 	.short	(.L_150 - .L_149)
.L_149:
        /*0004*/ 	.word	0x00000082


	//----- nvinfo : EIATTR_KPARAM_INFO
	.align		4
.L_150:
        /*0008*/ 	.byte	0x04, 0x17
        /*000a*/ 	.short	(.L_152 - .L_151)
.L_151:
        /*000c*/ 	.word	0x00000000
        /*0010*/ 	.short	0x0000
        /*0012*/ 	.short	0x0000
        /*0014*/ 	.byte	0x00, 0xf0, 0x01, 0x2a


	//----- nvinfo : EIATTR_SPARSE_MMA_MASK
	.align		4
.L_152:
        /*0018*/ 	.byte	0x03, 0x50
        /*001a*/ 	.short	0x0000


	//----- nvinfo : EIATTR_MAXREG_COUNT
	.align		4
        /*001c*/ 	.byte	0x03, 0x1b
        /*001e*/ 	.short	0x00a8


	//----- nvinfo : EIATTR_MERCURY_ISA_VERSION
	.align		4
        /*0020*/ 	.byte	0x03, 0x5f
        /*0022*/ 	.short	0x0101


	//----- nvinfo : EIATTR_VRC_CTA_INIT_COUNT
	.align		4
        /*0024*/ 	.byte	0x02, 0x4a
	.zero		1
	.zero		1


	//----- nvinfo : EIATTR_EXIT_INSTR_OFFSETS
	.align		4
        /*0028*/ 	.byte	0x04, 0x1c
        /*002a*/ 	.short	(.L_154 - .L_153)


	//   ....[0]....
.L_153:
        /*002c*/ 	.word	0x00000010


	//----- nvinfo : EIATTR_MAX_THREADS
	.align		4
.L_154:
        /*0030*/ 	.byte	0x04, 0x05
        /*0032*/ 	.short	(.L_156 - .L_155)
.L_155:
        /*0034*/ 	.word	0x00000180
        /*0038*/ 	.word	0x00000001
        /*003c*/ 	.word	0x00000001


	//----- nvinfo : EIATTR_CBANK_PARAM_SIZE
	.align		4
.L_156:
        /*0040*/ 	.byte	0x03, 0x19
        /*0042*/ 	.short	0x0a80


	//----- nvinfo : EIATTR_PARAM_CBANK
	.align		4
        /*0044*/ 	.byte	0x04, 0x0a
        /*0046*/ 	.short	(.L_158 - .L_157)
	.align		4
.L_157:
        /*0048*/ 	.word	index@(.nv.constant0._ZN7cutlass13device_kernelIN5flash11enable_sm90INS1_16FlashAttnFwdSm90INS1_25CollectiveMainloopFwdSm90ILi2EN4cute5tupleIJNS5_1CILi1EEES8_S8_EEENS6_IJNS7_ILi128EEENS7_ILi80EEENS7_ILi256EEEEEELi256ENS_10bfloat16_tEfNS_4arch4Sm90ELb1ELb0ELb1ELb1ELb1ELb0ELb0ELb1ELb1ELb1ELb0ELb0EEENS1_21CollectiveEpilogueFwdINS6_IJSA_SC_SB_EEES9_SE_SG_Li256ELb1ELb1ELb0ELb0EEENS1_36VarlenDynamicPersistentTileSchedulerILi128ELi80ELi256ELi128ELb0ELb1ELb1ELb1ELb1ELb1EEEEEEEEEvNT_6ParamsE)
        /*004c*/ 	.short	0x0380
        /*004e*/ 	.short	0x0a80


	//----- nvinfo : EIATTR_SW_WAR
	.align		4
.L_158:
        /*0050*/ 	.byte	0x04, 0x36
        /*0052*/ 	.short	(.L_160 - .L_159)
.L_159:
        /*0054*/ 	.word	0x00000008
.L_160:


//--------------------- .nv.info._ZN7cutlass13device_kernelIN5flash11enable_sm90INS1_16FlashAttnFwdSm90INS1_25CollectiveMainloopFwdSm90ILi2EN4cute5tupleIJNS5_1CILi1EEES8_S8_EEENS6_IJNS7_ILi128EEENS7_ILi80EEENS7_ILi256EEEEEELi256ENS_10bfloat16_tEfNS_4arch4Sm90ELb1ELb0ELb1ELb1ELb1ELb1ELb0ELb1ELb1ELb1ELb0ELb0EEENS1_21CollectiveEpilogueFwdINS6_IJSA_SC_SB_EEES9_SE_SG_Li256ELb1ELb1ELb0ELb0EEENS1_36VarlenDynamicPersistentTileSchedulerILi128ELi80ELi256ELi128ELb0ELb1ELb1ELb1ELb1ELb1EEEEEEEEEvNT_6ParamsE --------------------------
	.section	.nv.info._ZN7cutlass13device_kernelIN5flash11enable_sm90INS1_16FlashAttnFwdSm90INS1_25CollectiveMainloopFwdSm90ILi2EN4cute5tupleIJNS5_1CILi1EEES8_S8_EEENS6_IJNS7_ILi128EEENS7_ILi80EEENS7_ILi256EEEEEELi256ENS_10bfloat16_tEfNS_4arch4Sm90ELb1ELb0ELb1ELb1ELb1ELb1ELb0ELb1ELb1ELb1ELb0ELb0EEENS1_21CollectiveEpilogueFwdINS6_IJSA_SC_SB_EEES9_SE_SG_Li256ELb1ELb1ELb0ELb0EEENS1_36VarlenDynamicPersistentTileSchedulerILi128ELi80ELi256ELi128ELb0ELb1ELb1ELb1ELb1ELb1EEEEEEEEEvNT_6ParamsE,"",@"SHT_CUDA_INFO"
	.sectionflags	@""
	.align	4


	//----- nvinfo : EIATTR_CUDA_API_VERSION
	.align		4
        /*0000*/ 	.byte	0x04, 0x37
        /*0002*/ 	.short	(.L_162 - .L_161)
.L_161:
        /*0004*/ 	.word	0x00000082


	//----- nvinfo : EIATTR_KPARAM_INFO
	.align		4
.L_162:
        /*0008*/ 	.byte	0x04, 0x17
        /*000a*/ 	.short	(.L_164 - .L_163)
.L_163:
        /*000c*/ 	.word	0x00000000
        /*0010*/ 	.short	0x0000
        /*0012*/ 	.short	0x0000
        /*0014*/ 	.byte	0x00, 0xf0, 0x01, 0x2a


	//----- nvinfo : EIATTR_SPARSE_MMA_MASK
	.align		4
.L_164:
        /*0018*/ 	.byte	0x03, 0x50
        /*001a*/ 	.short	0x0000


	//----- nvinfo : EIATTR_MAXREG_COUNT
	.align		4
        /*001c*/ 	.byte	0x03, 0x1b
        /*001e*/ 	.short	0x00a8


	//----- nvinfo : EIATTR_MERCURY_ISA_VERSION
	.align		4
        /*0020*/ 	.byte	0x03, 0x5f
        /*0022*/ 	.short	0x0101


	//----- nvinfo : EIATTR_VRC_CTA_INIT_COUNT
	.align		4
        /*0024*/ 	.byte	0x02, 0x4a
	.zero		1
	.zero		1


	//----- nvinfo : EIATTR_EXIT_INSTR_OFFSETS
	.align		4
        /*0028*/ 	.byte	0x04, 0x1c
        /*002a*/ 	.short	(.L_166 - .L_165)


	//   ....[0]....
.L_165:
        /*002c*/ 	.word	0x00000010


	//----- nvinfo : EIATTR_MAX_THREADS
	.align		4
.L_166:
        /*0030*/ 	.byte	0x04, 0x05
        /*0032*/ 	.short	(.L_168 - .L_167)
.L_167:
        /*0034*/ 	.word	0x00000180
        /*0038*/ 	.word	0x00000001
        /*003c*/ 	.word	0x00000001


	//----- nvinfo : EIATTR_CBANK_PARAM_SIZE
	.align		4
.L_168:
        /*0040*/ 	.byte	0x03, 0x19
        /*0042*/ 	.short	0x0a80


	//----- nvinfo : EIATTR_PARAM_CBANK
	.align		4
        /*0044*/ 	.byte	0x04, 0x0a
        /*0046*/ 	.short	(.L_170 - .L_169)
	.align		4
.L_169:
        /*0048*/ 	.word	index@(.nv.constant0._ZN7cutlass13device_kernelIN5flash11enable_sm90INS1_16FlashAttnFwdSm90INS1_25CollectiveMainloopFwdSm90ILi2EN4cute5tupleIJNS5_1CILi1EEES8_S8_EEENS6_IJNS7_ILi128EEENS7_ILi80EEENS7_ILi256EEEEEELi256ENS_10bfloat16_tEfNS_4arch4Sm90ELb1ELb0ELb1ELb1ELb1ELb1ELb0ELb1ELb1ELb1ELb0ELb0EEENS1_21CollectiveEpilogueFwdINS6_IJSA_SC_SB_EEES9_SE_SG_Li256ELb1ELb1ELb0ELb0EEENS1_36VarlenDynamicPersistentTileSchedulerILi128ELi80ELi256ELi128ELb0ELb1ELb1ELb1ELb1ELb1EEEEEEEEEvNT_6ParamsE)
        /*004c*/ 	.short	0x0380
        /*004e*/ 	.short	0x0a80


	//----- nvinfo : EIATTR_SW_WAR
	.align		4
.L_170:
        /*0050*/ 	.byte	0x04, 0x36
        /*0052*/ 	.short	(.L_172 - .L_171)
.L_171:
        /*0054*/ 	.word	0x00000008
.L_172:


//--------------------- .nv.callgraph             --------------------------
	.section	.nv.callgraph,"",@"SHT_CUDA_CALLGRAPH"
	.align	4
	.sectionentsize	8
	.align		4
        /*0000*/ 	.word	0x00000000
	.align		4
        /*0004*/ 	.word	0xffffffff
	.align		4
        /*0008*/ 	.word	0x00000000
	.align		4
        /*000c*/ 	.word	0xfffffffe
	.align		4
        /*0010*/ 	.word	0x00000000
	.align		4
        /*0014*/ 	.word	0xfffffffd
	.align		4
        /*0018*/ 	.word	0x00000000
	.align		4
        /*001c*/ 	.word	0xfffffffc


//--------------------- .nv.constant4             --------------------------
	.section	.nv.constant4,"a",@progbits
	.align	8
	.align		8
.nv.constant4:
        /*0000*/ 	.dword	_ZN80_INTERNAL_ed061a9e_44_flash_fwd_hdim256_bf16_paged_softcap_sm90_cu_f3e6f9ee_37004cuda3std3__45__cpo5beginE
	.align		8
        /*0008*/ 	.dword	_ZN80_INTERNAL_ed061a9e_44_flash_fwd_hdim256_bf16_paged_softcap_sm90_cu_f3e6f9ee_37004cuda3std3__45__cpo3endE
	.align		8
        /*0010*/ 	.dword	_ZN80_INTERNAL_ed061a9e_44_flash_fwd_hdim256_bf16_paged_softcap_sm90_cu_f3e6f9ee_37004cuda3std3__45__cpo6cbeginE
	.align		8
        /*0018*/ 	.dword	_ZN80_INTERNAL_ed061a9e_44_flash_fwd_hdim256_bf16_paged_softcap_sm90_cu_f3e6f9ee_37004cuda3std3__45__cpo4cendE
	.align		8
        /*0020*/ 	.dword	_ZN80_INTERNAL_ed061a9e_44_flash_fwd_hdim256_bf16_paged_softcap_sm90_cu_f3e6f9ee_37004cuda3std3__482_GLOBAL__N__ed061a9e_44_flash_fwd_hdim256_bf16_paged_softcap_sm90_cu_f3e6f9ee_37006ignoreE
	.align		8
        /*0028*/ 	.dword	_ZN80_INTERNAL_ed061a9e_44_flash_fwd_hdim256_bf16_paged_softcap_sm90_cu_f3e6f9ee_37004cuda3std3__419piecewise_constructE
	.align		8
        /*0030*/ 	.dword	_ZN80_INTERNAL_ed061a9e_44_flash_fwd_hdim256_bf16_paged_softcap_sm90_cu_f3e6f9ee_37004cuda3std3__48in_placeE
	.align		8
        /*0038*/ 	.dword	_ZN80_INTERNAL_ed061a9e_44_flash_fwd_hdim256_bf16_paged_softcap_sm90_cu_f3e6f9ee_37004cuda3std6ranges3__45__cpo4swapE
	.align		8
        /*0040*/ 	.dword	_ZN80_INTERNAL_ed061a9e_44_flash_fwd_hdim256_bf16_paged_softcap_sm90_cu_f3e6f9ee_37004cuda3std6ranges3__45__cpo9iter_moveE
	.align		8
        /*0048*/ 	.dword	_ZN80_INTERNAL_ed061a9e_44_flash_fwd_hdim256_bf16_paged_softcap_sm90_cu_f3e6f9ee_37004cute7productE
	.align		8
        /*0050*/ 	.dword	_ZN80_INTERNAL_ed061a9e_44_flash_fwd_hdim256_bf16_paged_softcap_sm90_cu_f3e6f9ee_37004cute1_E


//--------------------- .text._ZN7cutlass13device_kernelIN5flash11enable_sm90INS1_16FlashAttnFwdSm90INS1_25CollectiveMainloopFwdSm90ILi2EN4cute5tupleIJNS5_1CILi1EEES8_S8_EEENS6_IJNS7_ILi128EEENS7_ILi80EEENS7_ILi256EEEEEELi256ENS_10bfloat16_tEfNS_4arch4Sm90ELb0ELb0ELb1ELb0ELb1ELb0ELb0ELb1ELb1ELb1ELb0ELb0EEENS1_21CollectiveEpilogueFwdINS6_IJSA_SC_SB_EEES9_SE_SG_Li256ELb0ELb1ELb0ELb0EEENS1_29StaticPersistentTileSchedulerILb0EEEEEEEEEvNT_6ParamsE --------------------------
	.section	.text._ZN7cutlass13device_kernelIN5flash11enable_sm90INS1_16FlashAttnFwdSm90INS1_25CollectiveMainloopFwdSm90ILi2EN4cute5tupleIJNS5_1CILi1EEES8_S8_EEENS6_IJNS7_ILi128EEENS7_ILi80EEENS7_ILi256EEEEEELi256ENS_10bfloat16_tEfNS_4arch4Sm90ELb0ELb0ELb1ELb0ELb1ELb0ELb0ELb1ELb1ELb1ELb0ELb0EEENS1_21CollectiveEpilogueFwdINS6_IJSA_SC_SB_EEES9_SE_SG_Li256ELb0ELb1ELb0ELb0EEENS1_29StaticPersistentTileSchedulerILb0EEEEEEEEEvNT_6ParamsE,"ax",@progbits
	.align	128
.text._ZN7cutlass13device_kernelIN5flash11enable_sm90INS1_16FlashAttnFwdSm90INS1_25CollectiveMainloopFwdSm90ILi2EN4cute5tupleIJNS5_1CILi1EEES8_S8_EEENS6_IJNS7_ILi128EEENS7_ILi80EEENS7_ILi256EEEEEELi256ENS_10bfloat16_tEfNS_4arch4Sm90ELb0ELb0ELb1ELb0ELb1ELb0ELb0ELb1ELb1ELb1ELb0ELb0EEENS1_21CollectiveEpilogueFwdINS6_IJSA_SC_SB_EEES9_SE_SG_Li256ELb0ELb1ELb0ELb0EEENS1_29StaticPersistentTileSchedulerILb0EEEEEEEEEvNT_6ParamsE:
        .type           _ZN7cutlass13device_kernelIN5flash11enable_sm90INS1_16FlashAttnFwdSm90INS1_25CollectiveMainloopFwdSm90ILi2EN4cute5tupleIJNS5_1CILi1EEES8_S8_EEENS6_IJNS7_ILi128EEENS7_ILi80EEENS7_ILi256EEEEEELi256ENS_10bfloat16_tEfNS_4arch4Sm90ELb0ELb0ELb1ELb0ELb1ELb0ELb0ELb1ELb1ELb1ELb0ELb0EEENS1_21CollectiveEpilogueFwdINS6_IJSA_SC_SB_EEES9_SE_SG_Li256ELb0ELb1ELb0ELb0EEENS1_29StaticPersistentTileSchedulerILb0EEEEEEEEEvNT_6ParamsE,@function
        .size           _ZN7cutlass13device_kernelIN5flash11enable_sm90INS1_16FlashAttnFwdSm90INS1_25CollectiveMainloopFwdSm90ILi2EN4cute5tupleIJNS5_1CILi1EEES8_S8_EEENS6_IJNS7_ILi128EEENS7_ILi80EEENS7_ILi256EEEEEELi256ENS_10bfloat16_tEfNS_4arch4Sm90ELb0ELb0ELb1ELb0ELb1ELb0ELb0ELb1ELb1ELb1ELb0ELb0EEENS1_21CollectiveEpilogueFwdINS6_IJSA_SC_SB_EEES9_SE_SG_Li256ELb0ELb1ELb0ELb0EEENS1_29StaticPersistentTileSchedulerILb0EEEEEEEEEvNT_6ParamsE,(.L_x_9 - _ZN7cutlass13device_kernelIN5flash11enable_sm90INS1_16FlashAttnFwdSm90INS1_25CollectiveMainloopFwdSm90ILi2EN4cute5tupleIJNS5_1CILi1EEES8_S8_EEENS6_IJNS7_ILi128EEENS7_ILi80EEENS7_ILi256EEEEEELi256ENS_10bfloat16_tEfNS_4arch4Sm90ELb0ELb0ELb1ELb0ELb1ELb0ELb0ELb1ELb1ELb1ELb0ELb0EEENS1_21CollectiveEpilogueFwdINS6_IJSA_SC_SB_EEES9_SE_SG_Li256ELb0ELb1ELb0ELb0EEENS1_29StaticPersistentTileSchedulerILb0EEEEEEEEEvNT_6ParamsE)
        .other          _ZN7cutlass13device_kernelIN5flash11enable_sm90INS1_16FlashAttnFwdSm90INS1_25CollectiveMainloopFwdSm90ILi2EN4cute5tupleIJNS5_1CILi1EEES8_S8_EEENS6_IJNS7_ILi128EEENS7_ILi80EEENS7_ILi256EEEEEELi256ENS_10bfloat16_tEfNS_4arch4Sm90ELb0ELb0ELb1ELb0ELb1ELb0ELb0ELb1ELb1ELb1ELb0ELb0EEENS1_21CollectiveEpilogueFwdINS6_IJSA_SC_SB_EEES9_SE_SG_Li256ELb0ELb1ELb0ELb0EEENS1_29StaticPersistentTileSchedulerILb0EEEEEEEEEvNT_6ParamsE,@"STO_CUDA_ENTRY STV_DEFAULT"
_ZN7cutlass13device_kernelIN5flash11enable_sm90INS1_16FlashAttnFwdSm90INS1_25CollectiveMainloopFwdSm90ILi2EN4cute5tupleIJNS5_1CILi1EEES8_S8_EEENS6_IJNS7_ILi128EEENS7_ILi80EEENS7_ILi256EEEEEELi256ENS_10bfloat16_tEfNS_4arch4Sm90ELb0ELb0ELb1ELb0ELb1ELb0ELb0ELb1ELb1ELb1ELb0ELb0EEENS1_21CollectiveEpilogueFwdINS6_IJSA_SC_SB_EEES9_SE_SG_Li256ELb0ELb1ELb0ELb0EEENS1_29StaticPersistentTileSchedulerILb0EEEEEEEEEvNT_6ParamsE:
[----:B------:R-:W-:Y:S01]  /*0000*/  LDC R1, c[0x0][0x37c] ;  /* 0x0000df00ff017b82 */ /* 0x000fe20000000800 */
[----:B------:R-:W-:Y:S05]  /*0010*/  EXIT ;  /* 0x000000000000794d */ /* 0x000fea0003800000 */
.L_x_0:
[----:B------:R-:W-:-:S00]  /*0020*/  BRA `(.L_x_0) ;  /* 0xfffffffc00fc7947 */ /* 0x000fc0000383ffff */
[----:B------:R-:W-:-:S00]  /*0030*/  NOP ;  /* 0x0000000000007918 */ /* 0x000fc00000000000 */
        /* <DEDUP_REMOVED lines=12> */
.L_x_9:


//--------------------- .text._ZN7cutlass13device_kernelIN5flash11enable_sm90INS1_16FlashAttnFwdSm90INS1_25CollectiveMainloopFwdSm90ILi2EN4cute5tupleIJNS5_1CILi1EEES8_S8_EEENS6_IJNS7_ILi128EEENS7_ILi80EEENS7_ILi256EEEEEELi256ENS_10bfloat16_tEfNS_4arch4Sm90ELb0ELb0ELb1ELb1ELb1ELb0ELb0ELb1ELb1ELb1ELb0ELb0EEENS1_21CollectiveEpilogueFwdINS6_IJSA_SC_SB_EEES9_SE_SG_Li256ELb1ELb1ELb0ELb0EEENS1_36VarlenDynamicPersistentTileSchedulerILi128ELi80ELi256ELi128ELb0ELb1ELb1ELb0ELb1ELb1EEEEEEEEEvNT_6ParamsE --------------------------
	.section	.text._ZN7cutlass13device_kernelIN5flash11enable_sm90INS1_16FlashAttnFwdSm90INS1_25CollectiveMainloopFwdSm90ILi2EN4cute5tupleIJNS5_1CILi1EEES8_S8_EEENS6_IJNS7_ILi128EEENS7_ILi80EEENS7_ILi256EEEEEELi256ENS_10bfloat16_tEfNS_4arch4Sm90ELb0ELb0ELb1ELb1ELb1ELb0ELb0ELb1ELb1ELb1ELb0ELb0EEENS1_21CollectiveEpilogueFwdINS6_IJSA_SC_SB_EEES9_SE_SG_Li256ELb1ELb1ELb0ELb0EEENS1_36VarlenDynamicPersistentTileSchedulerILi128ELi80ELi256ELi128ELb0ELb1ELb1ELb0ELb1ELb1EEEEEEEEEvNT_6ParamsE,"ax",@progbits
	.align	128
.text._ZN7cutlass13device_kernelIN5flash11enable_sm90INS1_16FlashAttnFwdSm90INS1_25CollectiveMainloopFwdSm90ILi2EN4cute5tupleIJNS5_1CILi1EEES8_S8_EEENS6_IJNS7_ILi128EEENS7_ILi80EEENS7_ILi256EEEEEELi256ENS_10bfloat16_tEfNS_4arch4Sm90ELb0ELb0ELb1ELb1ELb1ELb0ELb0ELb1ELb1ELb1ELb0ELb0EEENS1_21CollectiveEpilogueFwdINS6_IJSA_SC_SB_EEES9_SE_SG_Li256ELb1ELb1ELb0ELb0EEENS1_36VarlenDynamicPersistentTileSchedulerILi128ELi80ELi256ELi128ELb0ELb1ELb1ELb0ELb1ELb1EEEEEEEEEvNT_6ParamsE:
        .type           _ZN7cutlass13device_kernelIN5flash11enable_sm90INS1_16FlashAttnFwdSm90INS1_25CollectiveMainloopFwdSm90ILi2EN4cute5tupleIJNS5_1CILi1EEES8_S8_EEENS6_IJNS7_ILi128EEENS7_ILi80EEENS7_ILi256EEEEEELi256ENS_10bfloat16_tEfNS_4arch4Sm90ELb0ELb0ELb1ELb1ELb1ELb0ELb0ELb1ELb1ELb1ELb0ELb0EEENS1_21CollectiveEpilogueFwdINS6_IJSA_SC_SB_EEES9_SE_SG_Li256ELb1ELb1ELb0ELb0EEENS1_36VarlenDynamicPersistentTileSchedulerILi128ELi80ELi256ELi128ELb0ELb1ELb1ELb0ELb1ELb1EEEEEEEEEvNT_6ParamsE,@function
        .size           _ZN7cutlass13device_kernelIN5flash11enable_sm90INS1_16FlashAttnFwdSm90INS1_25CollectiveMainloopFwdSm90ILi2EN4cute5tupleIJNS5_1CILi1EEES8_S8_EEENS6_IJNS7_ILi128EEENS7_ILi80EEENS7_ILi256EEEEEELi256ENS_10bfloat16_tEfNS_4arch4Sm90ELb0ELb0ELb1ELb1ELb1ELb0ELb0ELb1ELb1ELb1ELb0ELb0EEENS1_21CollectiveEpilogueFwdINS6_IJSA_SC_SB_EEES9_SE_SG_Li256ELb1ELb1ELb0ELb0EEENS1_36VarlenDynamicPersistentTileSchedulerILi128ELi80ELi256ELi128ELb0ELb1ELb1ELb0ELb1ELb1EEEEEEEEEvNT_6ParamsE,(.L_x_10 - _ZN7cutlass13device_kernelIN5flash11enable_sm90INS1_16FlashAttnFwdSm90INS1_25CollectiveMainloopFwdSm90ILi2EN4cute5tupleIJNS5_1CILi1EEES8_S8_EEENS6_IJNS7_ILi128EEENS7_ILi80EEENS7_ILi256EEEEEELi256ENS_10bfloat16_tEfNS_4arch4Sm90ELb0ELb0ELb1ELb1ELb1ELb0ELb0ELb1ELb1ELb1ELb0ELb0EEENS1_21CollectiveEpilogueFwdINS6_IJSA_SC_SB_EEES9_SE_SG_Li256ELb1ELb1ELb0ELb0EEENS1_36VarlenDynamicPersistentTileSchedulerILi128ELi80ELi256ELi128ELb0ELb1ELb1ELb0ELb1ELb1EEEEEEEEEvNT_6ParamsE)
        .other          _ZN7cutlass13device_kernelIN5flash11enable_sm90INS1_16FlashAttnFwdSm90INS1_25CollectiveMainloopFwdSm90ILi2EN4cute5tupleIJNS5_1CILi1EEES8_S8_EEENS6_IJNS7_ILi128EEENS7_ILi80EEENS7_ILi256EEEEEELi256ENS_10bfloat16_tEfNS_4arch4Sm90ELb0ELb0ELb1ELb1ELb1ELb0ELb0ELb1ELb1ELb1ELb0ELb0EEENS1_21CollectiveEpilogueFwdINS6_IJSA_SC_SB_EEES9_SE_SG_Li256ELb1ELb1ELb0ELb0EEENS1_36VarlenDynamicPersistentTileSchedulerILi128ELi80ELi256ELi128ELb0ELb1ELb1ELb0ELb1ELb1EEEEEEEEEvNT_6ParamsE,@"STO_CUDA_ENTRY STV_DEFAULT"
_ZN7cutlass13device_kernelIN5flash11enable_sm90INS1_16FlashAttnFwdSm90INS1_25CollectiveMainloopFwdSm90ILi2EN4cute5tupleIJNS5_1CILi1EEES8_S8_EEENS6_IJNS7_ILi128EEENS7_ILi80EEENS7_ILi256EEEEEELi256ENS_10bfloat16_tEfNS_4arch4Sm90ELb0ELb0ELb1ELb1ELb1ELb0ELb0ELb1ELb1ELb1ELb0ELb0EEENS1_21CollectiveEpilogueFwdINS6_IJSA_SC_SB_EEES9_SE_SG_Li256ELb1ELb1ELb0ELb0EEENS1_36VarlenDynamicPersistentTileSchedulerILi128ELi80ELi256ELi128ELb0ELb1ELb1ELb0ELb1ELb1EEEEEEEEEvNT_6ParamsE:
[----:B------:R-:W-:Y:S01]  /*0000*/  LDC R1, c[0x0][0x37c] ;  /* 0x0000df00ff017b82 */ /* 0x000fe20000000800 */
[----:B------:R-:W-:Y:S05]  /*0010*/  EXIT ;  /* 0x000000000000794d */ /* 0x000fea0003800000 */
.L_x_1:
        /* <DEDUP_REMOVED lines=14> */
.L_x_10:


//--------------------- .text._ZN7cutlass13device_kernelIN5flash11enable_sm90INS1_16FlashAttnFwdSm90INS1_25CollectiveMainloopFwdSm90ILi2EN4cute5tupleIJNS5_1CILi1EEES8_S8_EEENS6_IJNS7_ILi128EEENS7_ILi80EEENS7_ILi256EEEEEELi256ENS_10bfloat16_tEfNS_4arch4Sm90ELb0ELb0ELb1ELb1ELb1ELb1ELb0ELb1ELb1ELb1ELb0ELb0EEENS1_21CollectiveEpilogueFwdINS6_IJSA_SC_SB_EEES9_SE_SG_Li256ELb1ELb1ELb0ELb0EEENS1_36VarlenDynamicPersistentTileSchedulerILi128ELi80ELi256ELi128ELb0ELb1ELb1ELb0ELb1ELb1EEEEEEEEEvNT_6ParamsE --------------------------
	.section	.text._ZN7cutlass13device_kernelIN5flash11enable_sm90INS1_16FlashAttnFwdSm90INS1_25CollectiveMainloopFwdSm90ILi2EN4cute5tupleIJNS5_1CILi1EEES8_S8_EEENS6_IJNS7_ILi128EEENS7_ILi80EEENS7_ILi256EEEEEELi256ENS_10bfloat16_tEfNS_4arch4Sm90ELb0ELb0ELb1ELb1ELb1ELb1ELb0ELb1ELb1ELb1ELb0ELb0EEENS1_21CollectiveEpilogueFwdINS6_IJSA_SC_SB_EEES9_SE_SG_Li256ELb1ELb1ELb0ELb0EEENS1_36VarlenDynamicPersistentTileSchedulerILi128ELi80ELi256ELi128ELb0ELb1ELb1ELb0ELb1ELb1EEEEEEEEEvNT_6ParamsE,"ax",@progbits
	.align	128
.text._ZN7cutlass13device_kernelIN5flash11enable_sm90INS1_16FlashAttnFwdSm90INS1_25CollectiveMainloopFwdSm90ILi2EN4cute5tupleIJNS5_1CILi1EEES8_S8_EEENS6_IJNS7_ILi128EEENS7_ILi80EEENS7_ILi256EEEEEELi256ENS_10bfloat16_tEfNS_4arch4Sm90ELb0ELb0ELb1ELb1ELb1ELb1ELb0ELb1ELb1ELb1ELb0ELb0EEENS1_21CollectiveEpilogueFwdINS6_IJSA_SC_SB_EEES9_SE_SG_Li256ELb1ELb1ELb0ELb0EEENS1_36VarlenDynamicPersistentTileSchedulerILi128ELi80ELi256ELi128ELb0ELb1ELb1ELb0ELb1ELb1EEEEEEEEEvNT_6ParamsE:
        .type           _ZN7cutlass13device_kernelIN5flash11enable_sm90INS1_16FlashAttnFwdSm90INS1_25CollectiveMainloopFwdSm90ILi2EN4cute5tupleIJNS5_1CILi1EEES8_S8_EEENS6_IJNS7_ILi128EEENS7_ILi80EEENS7_ILi256EEEEEELi256ENS_10bfloat16_tEfNS_4arch4Sm90ELb0ELb0ELb1ELb1ELb1ELb1ELb0ELb1ELb1ELb1ELb0ELb0EEENS1_21CollectiveEpilogueFwdINS6_IJSA_SC_SB_EEES9_SE_SG_Li256ELb1ELb1ELb0ELb0EEENS1_36VarlenDynamicPersistentTileSchedulerILi128ELi80ELi256ELi128ELb0ELb1ELb1ELb0ELb1ELb1EEEEEEEEEvNT_6ParamsE,@function
        .size           _ZN7cutlass13device_kernelIN5flash11enable_sm90INS1_16FlashAttnFwdSm90INS1_25CollectiveMainloopFwdSm90ILi2EN4cute5tupleIJNS5_1CILi1EEES8_S8_EEENS6_IJNS7_ILi128EEENS7_ILi80EEENS7_ILi256EEEEEELi256ENS_10bfloat16_tEfNS_4arch4Sm90ELb0ELb0ELb1ELb1ELb1ELb1ELb0ELb1ELb1ELb1ELb0ELb0EEENS1_21CollectiveEpilogueFwdINS6_IJSA_SC_SB_EEES9_SE_SG_Li256ELb1ELb1ELb0ELb0EEENS1_36VarlenDynamicPersistentTileSchedulerILi128ELi80ELi256ELi128ELb0ELb1ELb1ELb0ELb1ELb1EEEEEEEEEvNT_6ParamsE,(.L_x_11 - _ZN7cutlass13device_kernelIN5flash11enable_sm90INS1_16FlashAttnFwdSm90INS1_25CollectiveMainloopFwdSm90ILi2EN4cute5tupleIJNS5_1CILi1EEES8_S8_EEENS6_IJNS7_ILi128EEENS7_ILi80EEENS7_ILi256EEEEEELi256ENS_10bfloat16_tEfNS_4arch4Sm90ELb0ELb0ELb1ELb1ELb1ELb1ELb0ELb1ELb1ELb1ELb0ELb0EEENS1_21CollectiveEpilogueFwdINS6_IJSA_SC_SB_EEES9_SE_SG_Li256ELb1ELb1ELb0ELb0EEENS1_36VarlenDynamicPersistentTileSchedulerILi128ELi80ELi256ELi128ELb0ELb1ELb1ELb0ELb1ELb1EEEEEEEEEvNT_6ParamsE)
        .other          _ZN7cutlass13device_kernelIN5flash11enable_sm90INS1_16FlashAttnFwdSm90INS1_25CollectiveMainloopFwdSm90ILi2EN4cute5tupleIJNS5_1CILi1EEES8_S8_EEENS6_IJNS7_ILi128EEENS7_ILi80EEENS7_ILi256EEEEEELi256ENS_10bfloat16_tEfNS_4arch4Sm90ELb0ELb0ELb1ELb1ELb1ELb1ELb0ELb1ELb1ELb1ELb0ELb0EEENS1_21CollectiveEpilogueFwdINS6_IJSA_SC_SB_EEES9_SE_SG_Li256ELb1ELb1ELb0ELb0EEENS1_36VarlenDynamicPersistentTileSchedulerILi128ELi80ELi256ELi128ELb0ELb1ELb1ELb0ELb1ELb1EEEEEEEEEvNT_6ParamsE,@"STO_CUDA_ENTRY STV_DEFAULT"
_ZN7cutlass13device_kernelIN5flash11enable_sm90INS1_16FlashAttnFwdSm90INS1_25CollectiveMainloopFwdSm90ILi2EN4cute5tupleIJNS5_1CILi1EEES8_S8_EEENS6_IJNS7_ILi128EEENS7_ILi80EEENS7_ILi256EEEEEELi256ENS_10bfloat16_tEfNS_4arch4Sm90ELb0ELb0ELb1ELb1ELb1ELb1ELb0ELb1ELb1ELb1ELb0ELb0EEENS1_21CollectiveEpilogueFwdINS6_IJSA_SC_SB_EEES9_SE_SG_Li256ELb1ELb1ELb0ELb0EEENS1_36VarlenDynamicPersistentTileSchedulerILi128ELi80ELi256ELi128ELb0ELb1ELb1ELb0ELb1ELb1EEEEEEEEEvNT_6ParamsE:
[----:B------:R-:W-:Y:S01]  /*0000*/  LDC R1, c[0x0][0x37c] ;  /* 0x0000df00ff017b82 */ /* 0x000fe20000000800 */
[----:B------:R-:W-:Y:S05]  /*0010*/  EXIT ;  /* 0x000000000000794d */ /* 0x000fea0003800000 */
.L_x_2:
        /* <DEDUP_REMOVED lines=14> */
.L_x_11:


//--------------------- .text._ZN7cutlass13device_kernelIN5flash11enable_sm90INS1_16FlashAttnFwdSm90INS1_25CollectiveMainloopFwdSm90ILi2EN4cute5tupleIJNS5_1CILi1EEES8_S8_EEENS6_IJNS7_ILi128EEENS7_ILi64EEENS7_ILi256EEEEEELi256ENS_10bfloat16_tEfNS_4arch4Sm90ELb0ELb1ELb1ELb0ELb1ELb0ELb0ELb1ELb1ELb1ELb0ELb0EEENS1_21CollectiveEpilogueFwdINS6_IJSA_SC_SB_EEES9_SE_SG_Li256ELb0ELb1ELb0ELb0EEENS1_30DynamicPersistentTileSchedulerILi256ELi128ELb0ELb1ELb1EEEEEEEEEvNT_6ParamsE --------------------------
	.section	.text._ZN7cutlass13device_kernelIN5flash11enable_sm90INS1_16FlashAttnFwdSm90INS1_25CollectiveMainloopFwdSm90ILi2EN4cute5tupleIJNS5_1CILi1EEES8_S8_EEENS6_IJNS7_ILi128EEENS7_ILi64EEENS7_ILi256EEEEEELi256ENS_10bfloat16_tEfNS_4arch4Sm90ELb0ELb1ELb1ELb0ELb1ELb0ELb0ELb1ELb1ELb1ELb0ELb0EEENS1_21CollectiveEpilogueFwdINS6_IJSA_SC_SB_EEES9_SE_SG_Li256ELb0ELb1ELb0ELb0EEENS1_30DynamicPersistentTileSchedulerILi256ELi128ELb0ELb1ELb1EEEEEEEEEvNT_6ParamsE,"ax",@progbits
	.align	128
.text._ZN7cutlass13device_kernelIN5flash11enable_sm90INS1_16FlashAttnFwdSm90INS1_25CollectiveMainloopFwdSm90ILi2EN4cute5tupleIJNS5_1CILi1EEES8_S8_EEENS6_IJNS7_ILi128EEENS7_ILi64EEENS7_ILi256EEEEEELi256ENS_10bfloat16_tEfNS_4arch4Sm90ELb0ELb1ELb1ELb0ELb1ELb0ELb0ELb1ELb1ELb1ELb0ELb0EEENS1_21CollectiveEpilogueFwdINS6_IJSA_SC_SB_EEES9_SE_SG_Li256ELb0ELb1ELb0ELb0EEENS1_30DynamicPersistentTileSchedulerILi256ELi128ELb0ELb1ELb1EEEEEEEEEvNT_6ParamsE:
        .type           _ZN7cutlass13device_kernelIN5flash11enable_sm90INS1_16FlashAttnFwdSm90INS1_25CollectiveMainloopFwdSm90ILi2EN4cute5tupleIJNS5_1CILi1EEES8_S8_EEENS6_IJNS7_ILi128EEENS7_ILi64EEENS7_ILi256EEEEEELi256ENS_10bfloat16_tEfNS_4arch4Sm90ELb0ELb1ELb1ELb0ELb1ELb0ELb0ELb1ELb1ELb1ELb0ELb0EEENS1_21CollectiveEpilogueFwdINS6_IJSA_SC_SB_EEES9_SE_SG_Li256ELb0ELb1ELb0ELb0EEENS1_30DynamicPersistentTileSchedulerILi256ELi128ELb0ELb1ELb1EEEEEEEEEvNT_6ParamsE,@function
        .size           _ZN7cutlass13device_kernelIN5flash11enable_sm90INS1_16FlashAttnFwdSm90INS1_25CollectiveMainloopFwdSm90ILi2EN4cute5tupleIJNS5_1CILi1EEES8_S8_EEENS6_IJNS7_ILi128EEENS7_ILi64EEENS7_ILi256EEEEEELi256ENS_10bfloat16_tEfNS_4arch4Sm90ELb0ELb1ELb1ELb0ELb1ELb0ELb0ELb1ELb1ELb1ELb0ELb0EEENS1_21CollectiveEpilogueFwdINS6_IJSA_SC_SB_EEES9_SE_SG_Li256ELb0ELb1ELb0ELb0EEENS1_30DynamicPersistentTileSchedulerILi256ELi128ELb0ELb1ELb1EEEEEEEEEvNT_6ParamsE,(.L_x_12 - _ZN7cutlass13device_kernelIN5flash11enable_sm90INS1_16FlashAttnFwdSm90INS1_25CollectiveMainloopFwdSm90ILi2EN4cute5tupleIJNS5_1CILi1EEES8_S8_EEENS6_IJNS7_ILi128EEENS7_ILi64EEENS7_ILi256EEEEEELi256ENS_10bfloat16_tEfNS_4arch4Sm90ELb0ELb1ELb1ELb0ELb1ELb0ELb0ELb1ELb1ELb1ELb0ELb0EEENS1_21CollectiveEpilogueFwdINS6_IJSA_SC_SB_EEES9_SE_SG_Li256ELb0ELb1ELb0ELb0EEENS1_30DynamicPersistentTileSchedulerILi256ELi128ELb0ELb1ELb1EEEEEEEEEvNT_6ParamsE)
        .other          _ZN7cutlass13device_kernelIN5flash11enable_sm90INS1_16FlashAttnFwdSm90INS1_25CollectiveMainloopFwdSm90ILi2EN4cute5tupleIJNS5_1CILi1EEES8_S8_EEENS6_IJNS7_ILi128EEENS7_ILi64EEENS7_ILi256EEEEEELi256ENS_10bfloat16_tEfNS_4arch4Sm90ELb0ELb1ELb1ELb0ELb1ELb0ELb0ELb1ELb1ELb1ELb0ELb0EEENS1_21CollectiveEpilogueFwdINS6_IJSA_SC_SB_EEES9_SE_SG_Li256ELb0ELb1ELb0ELb0EEENS1_30DynamicPersistentTileSchedulerILi256ELi128ELb0ELb1ELb1EEEEEEEEEvNT_6ParamsE,@"STO_CUDA_ENTRY STV_DEFAULT"
_ZN7cutlass13device_kernelIN5flash11enable_sm90INS1_16FlashAttnFwdSm90INS1_25CollectiveMainloopFwdSm90ILi2EN4cute5tupleIJNS5_1CILi1EEES8_S8_EEENS6_IJNS7_ILi128EEENS7_ILi64EEENS7_ILi256EEEEEELi256ENS_10bfloat16_tEfNS_4arch4Sm90ELb0ELb1ELb1ELb0ELb1ELb0ELb0ELb1ELb1ELb1ELb0ELb0EEENS1_21CollectiveEpilogueFwdINS6_IJSA_SC_SB_EEES9_SE_SG_Li256ELb0ELb1ELb0ELb0EEENS1_30DynamicPersistentTileSchedulerILi256ELi128ELb0ELb1ELb1EEEEEEEEEvNT_6ParamsE:
[----:B------:R-:W-:Y:S01]  /*0000*/  LDC R1, c[0x0][0x37c] ;  /* 0x0000df00ff017b82 */ /* 0x000fe20000000800 */
[----:B------:R-:W-:Y:S05]  /*0010*/  EXIT ;  /* 0x000000000000794d */ /* 0x000fea0003800000 */
.L_x_3:
        /* <DEDUP_REMOVED lines=14> */
.L_x_12:


//--------------------- .text._ZN7cutlass13device_kernelIN5flash11enable_sm90INS1_16FlashAttnFwdSm90INS1_25CollectiveMainloopFwdSm90ILi2EN4cute5tupleIJNS5_1CILi1EEES8_S8_EEENS6_IJNS7_ILi128EEENS7_ILi64EEENS7_ILi256EEEEEELi256ENS_10bfloat16_tEfNS_4arch4Sm90ELb0ELb1ELb1ELb1ELb1ELb0ELb0ELb1ELb1ELb1ELb0ELb0EEENS1_21CollectiveEpilogueFwdINS6_IJSA_SC_SB_EEES9_SE_SG_Li256ELb1ELb1ELb0ELb0EEENS1_36VarlenDynamicPersistentTileSchedulerILi128ELi64ELi256ELi128ELb0ELb1ELb1ELb1ELb0ELb1EEEEEEEEEvNT_6ParamsE --------------------------
	.section	.text._ZN7cutlass13device_kernelIN5flash11enable_sm90INS1_16FlashAttnFwdSm90INS1_25CollectiveMainloopFwdSm90ILi2EN4cute5tupleIJNS5_1CILi1EEES8_S8_EEENS6_IJNS7_ILi128EEENS7_ILi64EEENS7_ILi256EEEEEELi256ENS_10bfloat16_tEfNS_4arch4Sm90ELb0ELb1ELb1ELb1ELb1ELb0ELb0ELb1ELb1ELb1ELb0ELb0EEENS1_21CollectiveEpilogueFwdINS6_IJSA_SC_SB_EEES9_SE_SG_Li256ELb1ELb1ELb0ELb0EEENS1_36VarlenDynamicPersistentTileSchedulerILi128ELi64ELi256ELi128ELb0ELb1ELb1ELb1ELb0ELb1EEEEEEEEEvNT_6ParamsE,"ax",@progbits
	.align	128
.text._ZN7cutlass13device_kernelIN5flash11enable_sm90INS1_16FlashAttnFwdSm90INS1_25CollectiveMainloopFwdSm90ILi2EN4cute5tupleIJNS5_1CILi1EEES8_S8_EEENS6_IJNS7_ILi128EEENS7_ILi64EEENS7_ILi256EEEEEELi256ENS_10bfloat16_tEfNS_4arch4Sm90ELb0ELb1ELb1ELb1ELb1ELb0ELb0ELb1ELb1ELb1ELb0ELb0EEENS1_21CollectiveEpilogueFwdINS6_IJSA_SC_SB_EEES9_SE_SG_Li256ELb1ELb1ELb0ELb0EEENS1_36VarlenDynamicPersistentTileSchedulerILi128ELi64ELi256ELi128ELb0ELb1ELb1ELb1ELb0ELb1EEEEEEEEEvNT_6ParamsE:
        .type           _ZN7cutlass13device_kernelIN5flash11enable_sm90INS1_16FlashAttnFwdSm90INS1_25CollectiveMainloopFwdSm90ILi2EN4cute5tupleIJNS5_1CILi1EEES8_S8_EEENS6_IJNS7_ILi128EEENS7_ILi64EEENS7_ILi256EEEEEELi256ENS_10bfloat16_tEfNS_4arch4Sm90ELb0ELb1ELb1ELb1ELb1ELb0ELb0ELb1ELb1ELb1ELb0ELb0EEENS1_21CollectiveEpilogueFwdINS6_IJSA_SC_SB_EEES9_SE_SG_Li256ELb1ELb1ELb0ELb0EEENS1_36VarlenDynamicPersistentTileSchedulerILi128ELi64ELi256ELi128ELb0ELb1ELb1ELb1ELb0ELb1EEEEEEEEEvNT_6ParamsE,@function
        .size           _ZN7cutlass13device_kernelIN5flash11enable_sm90INS1_16FlashAttnFwdSm90INS1_25CollectiveMainloopFwdSm90ILi2EN4cute5tupleIJNS5_1CILi1EEES8_S8_EEENS6_IJNS7_ILi128EEENS7_ILi64EEENS7_ILi256EEEEEELi256ENS_10bfloat16_tEfNS_4arch4Sm90ELb0ELb1ELb1ELb1ELb1ELb0ELb0ELb1ELb1ELb1ELb0ELb0EEENS1_21CollectiveEpilogueFwdINS6_IJSA_SC_SB_EEES9_SE_SG_Li256ELb1ELb1ELb0ELb0EEENS1_36VarlenDynamicPersistentTileSchedulerILi128ELi64ELi256ELi128ELb0ELb1ELb1ELb1ELb0ELb1EEEEEEEEEvNT_6ParamsE,(.L_x_13 - _ZN7cutlass13device_kernelIN5flash11enable_sm90INS1_16FlashAttnFwdSm90INS1_25CollectiveMainloopFwdSm90ILi2EN4cute5tupleIJNS5_1CILi1EEES8_S8_EEENS6_IJNS7_ILi128EEENS7_ILi64EEENS7_ILi256EEEEEELi256ENS_10bfloat16_tEfNS_4arch4Sm90ELb0ELb1ELb1ELb1ELb1ELb0ELb0ELb1ELb1ELb1ELb0ELb0EEENS1_21CollectiveEpilogueFwdINS6_IJSA_SC_SB_EEES9_SE_SG_Li256ELb1ELb1ELb0ELb0EEENS1_36VarlenDynamicPersistentTileSchedulerILi128ELi64ELi256ELi128ELb0ELb1ELb1ELb1ELb0ELb1EEEEEEEEEvNT_6ParamsE)
        .other          _ZN7cutlass13device_kernelIN5flash11enable_sm90INS1_16FlashAttnFwdSm90INS1_25CollectiveMainloopFwdSm90ILi2EN4cute5tupleIJNS5_1CILi1EEES8_S8_EEENS6_IJNS7_ILi128EEENS7_ILi64EEENS7_ILi256EEEEEELi256ENS_10bfloat16_tEfNS_4arch4Sm90ELb0ELb1ELb1ELb1ELb1ELb0ELb0ELb1ELb1ELb1ELb0ELb0EEENS1_21CollectiveEpilogueFwdINS6_IJSA_SC_SB_EEES9_SE_SG_Li256ELb1ELb1ELb0ELb0EEENS1_36VarlenDynamicPersistentTileSchedulerILi128ELi64ELi256ELi128ELb0ELb1ELb1ELb1ELb0ELb1EEEEEEEEEvNT_6ParamsE,@"STO_CUDA_ENTRY STV_DEFAULT"
_ZN7cutlass13device_kernelIN5flash11enable_sm90INS1_16FlashAttnFwdSm90INS1_25CollectiveMainloopFwdSm90ILi2EN4cute5tupleIJNS5_1CILi1EEES8_S8_EEENS6_IJNS7_ILi128EEENS7_ILi64EEENS7_ILi256EEEEEELi256ENS_10bfloat16_tEfNS_4arch4Sm90ELb0ELb1ELb1ELb1ELb1ELb0ELb0ELb1ELb1ELb1ELb0ELb0EEENS1_21CollectiveEpilogueFwdINS6_IJSA_SC_SB_EEES9_SE_SG_Li256ELb1ELb1ELb0ELb0EEENS1_36VarlenDynamicPersistentTileSchedulerILi128ELi64ELi256ELi128ELb0ELb1ELb1ELb1ELb0ELb1EEEEEEEEEvNT_6ParamsE:
[----:B------:R-:W-:Y:S01]  /*0000*/  LDC R1, c[0x0][0x37c] ;  /* 0x0000df00ff017b82 */ /* 0x000fe20000000800 */
[----:B------:R-:W-:Y:S05]  /*0010*/  EXIT ;  /* 0x000000000000794d */ /* 0x000fea0003800000 */
.L_x_4:
        /* <DEDUP_REMOVED lines=14> */
.L_x_13:


//--------------------- .text._ZN7cutlass13device_kernelIN5flash11enable_sm90INS1_16FlashAttnFwdSm90INS1_25CollectiveMainloopFwdSm90ILi2EN4cute5tupleIJNS5_1CILi1EEES8_S8_EEENS6_IJNS7_ILi128EEENS7_ILi64EEENS7_ILi256EEEEEELi256ENS_10bfloat16_tEfNS_4arch4Sm90ELb0ELb1ELb1ELb1ELb1ELb1ELb0ELb1ELb1ELb1ELb0ELb0EEENS1_21CollectiveEpilogueFwdINS6_IJSA_SC_SB_EEES9_SE_SG_Li256ELb1ELb1ELb0ELb0EEENS1_36VarlenDynamicPersistentTileSchedulerILi128ELi64ELi256ELi128ELb0ELb1ELb1ELb1ELb0ELb1EEEEEEEEEvNT_6ParamsE --------------------------
	.section	.text._ZN7cutlass13device_kernelIN5flash11enable_sm90INS1_16FlashAttnFwdSm90INS1_25CollectiveMainloopFwdSm90ILi2EN4cute5tupleIJNS5_1CILi1EEES8_S8_EEENS6_IJNS7_ILi128EEENS7_ILi64EEENS7_ILi256EEEEEELi256ENS_10bfloat16_tEfNS_4arch4Sm90ELb0ELb1ELb1ELb1ELb1ELb1ELb0ELb1ELb1ELb1ELb0ELb0EEENS1_21CollectiveEpilogueFwdINS6_IJSA_SC_SB_EEES9_SE_SG_Li256ELb1ELb1ELb0ELb0EEENS1_36VarlenDynamicPersistentTileSchedulerILi128ELi64ELi256ELi128ELb0ELb1ELb1ELb1ELb0ELb1EEEEEEEEEvNT_6ParamsE,"ax",@progbits
	.align	128
.text._ZN7cutlass13device_kernelIN5flash11enable_sm90INS1_16FlashAttnFwdSm90INS1_25CollectiveMainloopFwdSm90ILi2EN4cute5tupleIJNS5_1CILi1EEES8_S8_EEENS6_IJNS7_ILi128EEENS7_ILi64EEENS7_ILi256EEEEEELi256ENS_10bfloat16_tEfNS_4arch4Sm90ELb0ELb1ELb1ELb1ELb1ELb1ELb0ELb1ELb1ELb1ELb0ELb0EEENS1_21CollectiveEpilogueFwdINS6_IJSA_SC_SB_EEES9_SE_SG_Li256ELb1ELb1ELb0ELb0EEENS1_36VarlenDynamicPersistentTileSchedulerILi128ELi64ELi256ELi128ELb0ELb1ELb1ELb1ELb0ELb1EEEEEEEEEvNT_6ParamsE:
        .type           _ZN7cutlass13device_kernelIN5flash11enable_sm90INS1_16FlashAttnFwdSm90INS1_25CollectiveMainloopFwdSm90ILi2EN4cute5tupleIJNS5_1CILi1EEES8_S8_EEENS6_IJNS7_ILi128EEENS7_ILi64EEENS7_ILi256EEEEEELi256ENS_10bfloat16_tEfNS_4arch4Sm90ELb0ELb1ELb1ELb1ELb1ELb1ELb0ELb1ELb1ELb1ELb0ELb0EEENS1_21CollectiveEpilogueFwdINS6_IJSA_SC_SB_EEES9_SE_SG_Li256ELb1ELb1ELb0ELb0EEENS1_36VarlenDynamicPersistentTileSchedulerILi128ELi64ELi256ELi128ELb0ELb1ELb1ELb1ELb0ELb1EEEEEEEEEvNT_6ParamsE,@function
        .size           _ZN7cutlass13device_kernelIN5flash11enable_sm90INS1_16FlashAttnFwdSm90INS1_25CollectiveMainloopFwdSm90ILi2EN4cute5tupleIJNS5_1CILi1EEES8_S8_EEENS6_IJNS7_ILi128EEENS7_ILi64EEENS7_ILi256EEEEEELi256ENS_10bfloat16_tEfNS_4arch4Sm90ELb0ELb1ELb1ELb1ELb1ELb1ELb0ELb1ELb1ELb1ELb0ELb0EEENS1_21CollectiveEpilogueFwdINS6_IJSA_SC_SB_EEES9_SE_SG_Li256ELb1ELb1ELb0ELb0EEENS1_36VarlenDynamicPersistentTileSchedulerILi128ELi64ELi256ELi128ELb0ELb1ELb1ELb1ELb0ELb1EEEEEEEEEvNT_6ParamsE,(.L_x_14 - _ZN7cutlass13device_kernelIN5flash11enable_sm90INS1_16FlashAttnFwdSm90INS1_25CollectiveMainloopFwdSm90ILi2EN4cute5tupleIJNS5_1CILi1EEES8_S8_EEENS6_IJNS7_ILi128EEENS7_ILi64EEENS7_ILi256EEEEEELi256ENS_10bfloat16_tEfNS_4arch4Sm90ELb0ELb1ELb1ELb1ELb1ELb1ELb0ELb1ELb1ELb1ELb0ELb0EEENS1_21CollectiveEpilogueFwdINS6_IJSA_SC_SB_EEES9_SE_SG_Li256ELb1ELb1ELb0ELb0EEENS1_36VarlenDynamicPersistentTileSchedulerILi128ELi64ELi256ELi128ELb0ELb1ELb1ELb1ELb0ELb1EEEEEEEEEvNT_6ParamsE)
        .other          _ZN7cutlass13device_kernelIN5flash11enable_sm90INS1_16FlashAttnFwdSm90INS1_25CollectiveMainloopFwdSm90ILi2EN4cute5tupleIJNS5_1CILi1EEES8_S8_EEENS6_IJNS7_ILi128EEENS7_ILi64EEENS7_ILi256EEEEEELi256ENS_10bfloat16_tEfNS_4arch4Sm90ELb0ELb1ELb1ELb1ELb1ELb1ELb0ELb1ELb1ELb1ELb0ELb0EEENS1_21CollectiveEpilogueFwdINS6_IJSA_SC_SB_EEES9_SE_SG_Li256ELb1ELb1ELb0ELb0EEENS1_36VarlenDynamicPersistentTileSchedulerILi128ELi64ELi256ELi128ELb0ELb1ELb1ELb1ELb0ELb1EEEEEEEEEvNT_6ParamsE,@"STO_CUDA_ENTRY STV_DEFAULT"
_ZN7cutlass13device_kernelIN5flash11enable_sm90INS1_16FlashAttnFwdSm90INS1_25CollectiveMainloopFwdSm90ILi2EN4cute5tupleIJNS5_1CILi1EEES8_S8_EEENS6_IJNS7_ILi128EEENS7_ILi64EEENS7_ILi256EEEEEELi256ENS_10bfloat16_tEfNS_4arch4Sm90ELb0ELb1ELb1ELb1ELb1ELb1ELb0ELb1ELb1ELb1ELb0ELb0EEENS1_21CollectiveEpilogueFwdINS6_IJSA_SC_SB_EEES9_SE_SG_Li256ELb1ELb1ELb0ELb0EEENS1_36VarlenDynamicPersistentTileSchedulerILi128ELi64ELi256ELi128ELb0ELb1ELb1ELb1ELb0ELb1EEEEEEEEEvNT_6ParamsE:
[----:B------:R-:W-:Y:S01]  /*0000*/  LDC R1, c[0x0][0x37c] ;  /* 0x0000df00ff017b82 */ /* 0x000fe20000000800 */
[----:B------:R-:W-:Y:S05]  /*0010*/  EXIT ;  /* 0x000000000000794d */ /* 0x000fea0003800000 */
.L_x_5:
        /* <DEDUP_REMOVED lines=14> */
.L_x_14:


//--------------------- .text._ZN7cutlass13device_kernelIN5flash11enable_sm90INS1_16FlashAttnFwdSm90INS1_25CollectiveMainloopFwdSm90ILi2EN4cute5tupleIJNS5_1CILi1EEES8_S8_EEENS6_IJNS7_ILi128EEENS7_ILi80EEENS7_ILi256EEEEEELi256ENS_10bfloat16_tEfNS_4arch4Sm90ELb1ELb0ELb1ELb0ELb1ELb0ELb0ELb1ELb1ELb1ELb0ELb0EEENS1_21CollectiveEpilogueFwdINS6_IJSA_SC_SB_EEES9_SE_SG_Li256ELb0ELb1ELb0ELb0EEENS1_30DynamicPersistentTileSchedulerILi256ELi128ELb0ELb1ELb1EEEEEEEEEvNT_6ParamsE --------------------------
	.section	.text._ZN7cutlass13device_kernelIN5flash11enable_sm90INS1_16FlashAttnFwdSm90INS1_25CollectiveMainloopFwdSm90ILi2EN4cute5tupleIJNS5_1CILi1EEES8_S8_EEENS6_IJNS7_ILi128EEENS7_ILi80EEENS7_ILi256EEEEEELi256ENS_10bfloat16_tEfNS_4arch4Sm90ELb1ELb0ELb1ELb0ELb1ELb0ELb0ELb1ELb1ELb1ELb0ELb0EEENS1_21CollectiveEpilogueFwdINS6_IJSA_SC_SB_EEES9_SE_SG_Li256ELb0ELb1ELb0ELb0EEENS1_30DynamicPersistentTileSchedulerILi256ELi128ELb0ELb1ELb1EEEEEEEEEvNT_6ParamsE,"ax",@progbits
	.align	128
.text._ZN7cutlass13device_kernelIN5flash11enable_sm90INS1_16FlashAttnFwdSm90INS1_25CollectiveMainloopFwdSm90ILi2EN4cute5tupleIJNS5_1CILi1EEES8_S8_EEENS6_IJNS7_ILi128EEENS7_ILi80EEENS7_ILi256EEEEEELi256ENS_10bfloat16_tEfNS_4arch4Sm90ELb1ELb0ELb1ELb0ELb1ELb0ELb0ELb1ELb1ELb1ELb0ELb0EEENS1_21CollectiveEpilogueFwdINS6_IJSA_SC_SB_EEES9_SE_SG_Li256ELb0ELb1ELb0ELb0EEENS1_30DynamicPersistentTileSchedulerILi256ELi128ELb0ELb1ELb1EEEEEEEEEvNT_6ParamsE:
        .type           _ZN7cutlass13device_kernelIN5flash11enable_sm90INS1_16FlashAttnFwdSm90INS1_25CollectiveMainloopFwdSm90ILi2EN4cute5tupleIJNS5_1CILi1EEES8_S8_EEENS6_IJNS7_ILi128EEENS7_ILi80EEENS7_ILi256EEEEEELi256ENS_10bfloat16_tEfNS_4arch4Sm90ELb1ELb0ELb1ELb0ELb1ELb0ELb0ELb1ELb1ELb1ELb0ELb0EEENS1_21CollectiveEpilogueFwdINS6_IJSA_SC_SB_EEES9_SE_SG_Li256ELb0ELb1ELb0ELb0EEENS1_30DynamicPersistentTileSchedulerILi256ELi128ELb0ELb1ELb1EEEEEEEEEvNT_6ParamsE,@function
        .size           _ZN7cutlass13device_kernelIN5flash11enable_sm90INS1_16FlashAttnFwdSm90INS1_25CollectiveMainloopFwdSm90ILi2EN4cute5tupleIJNS5_1CILi1EEES8_S8_EEENS6_IJNS7_ILi128EEENS7_ILi80EEENS7_ILi256EEEEEELi256ENS_10bfloat16_tEfNS_4arch4Sm90ELb1ELb0ELb1ELb0ELb1ELb0ELb0ELb1ELb1ELb1ELb0ELb0EEENS1_21CollectiveEpilogueFwdINS6_IJSA_SC_SB_EEES9_SE_SG_Li256ELb0ELb1ELb0ELb0EEENS1_30DynamicPersistentTileSchedulerILi256ELi128ELb0ELb1ELb1EEEEEEEEEvNT_6ParamsE,(.L_x_15 - _ZN7cutlass13device_kernelIN5flash11enable_sm90INS1_16FlashAttnFwdSm90INS1_25CollectiveMainloopFwdSm90ILi2EN4cute5tupleIJNS5_1CILi1EEES8_S8_EEENS6_IJNS7_ILi128EEENS7_ILi80EEENS7_ILi256EEEEEELi256ENS_10bfloat16_tEfNS_4arch4Sm90ELb1ELb0ELb1ELb0ELb1ELb0ELb0ELb1ELb1ELb1ELb0ELb0EEENS1_21CollectiveEpilogueFwdINS6_IJSA_SC_SB_EEES9_SE_SG_Li256ELb0ELb1ELb0ELb0EEENS1_30DynamicPersistentTileSchedulerILi256ELi128ELb0ELb1ELb1EEEEEEEEEvNT_6ParamsE)
        .other          _ZN7cutlass13device_kernelIN5flash11enable_sm90INS1_16FlashAttnFwdSm90INS1_25CollectiveMainloopFwdSm90ILi2EN4cute5tupleIJNS5_1CILi1EEES8_S8_EEENS6_IJNS7_ILi128EEENS7_ILi80EEENS7_ILi256EEEEEELi256ENS_10bfloat16_tEfNS_4arch4Sm90ELb1ELb0ELb1ELb0ELb1ELb0ELb0ELb1ELb1ELb1ELb0ELb0EEENS1_21CollectiveEpilogueFwdINS6_IJSA_SC_SB_EEES9_SE_SG_Li256ELb0ELb1ELb0ELb0EEENS1_30DynamicPersistentTileSchedulerILi256ELi128ELb0ELb1ELb1EEEEEEEEEvNT_6ParamsE,@"STO_CUDA_ENTRY STV_DEFAULT"
_ZN7cutlass13device_kernelIN5flash11enable_sm90INS1_16FlashAttnFwdSm90INS1_25CollectiveMainloopFwdSm90ILi2EN4cute5tupleIJNS5_1CILi1EEES8_S8_EEENS6_IJNS7_ILi128EEENS7_ILi80EEENS7_ILi256EEEEEELi256ENS_10bfloat16_tEfNS_4arch4Sm90ELb1ELb0ELb1ELb0ELb1ELb0ELb0ELb1ELb1ELb1ELb0ELb0EEENS1_21CollectiveEpilogueFwdINS6_IJSA_SC_SB_EEES9_SE_SG_Li256ELb0ELb1ELb0ELb0EEENS1_30DynamicPersistentTileSchedulerILi256ELi128ELb0ELb1ELb1EEEEEEEEEvNT_6ParamsE:
[----:B------:R-:W-:Y:S01]  /*0000*/  LDC R1, c[0x0][0x37c] ;  /* 0x0000df00ff017b82 */ /* 0x000fe20000000800 */
[----:B------:R-:W-:Y:S05]  /*0010*/  EXIT ;  /* 0x000000000000794d */ /* 0x000fea0003800000 */
.L_x_6:
        /* <DEDUP_REMOVED lines=14> */
.L_x_15:


//--------------------- .text._ZN7cutlass13device_kernelIN5flash11enable_sm90INS1_16FlashAttnFwdSm90INS1_25CollectiveMainloopFwdSm90ILi2EN4cute5tupleIJNS5_1CILi1EEES8_S8_EEENS6_IJNS7_ILi128EEENS7_ILi80EEENS7_ILi256EEEEEELi256ENS_10bfloat16_tEfNS_4arch4Sm90ELb1ELb0ELb1ELb1ELb1ELb0ELb0ELb1ELb1ELb1ELb0ELb0EEENS1_21CollectiveEpilogueFwdINS6_IJSA_SC_SB_EEES9_SE_SG_Li256ELb1ELb1ELb0ELb0EEENS1_36VarlenDynamicPersistentTileSchedulerILi128ELi80ELi256ELi128ELb0ELb1ELb1ELb1ELb1ELb1EEEEEEEEEvNT_6ParamsE --------------------------
	.section	.text._ZN7cutlass13device_kernelIN5flash11enable_sm90INS1_16FlashAttnFwdSm90INS1_25CollectiveMainloopFwdSm90ILi2EN4cute5tupleIJNS5_1CILi1EEES8_S8_EEENS6_IJNS7_ILi128EEENS7_ILi80EEENS7_ILi256EEEEEELi256ENS_10bfloat16_tEfNS_4arch4Sm90ELb1ELb0ELb1ELb1ELb1ELb0ELb0ELb1ELb1ELb1ELb0ELb0EEENS1_21CollectiveEpilogueFwdINS6_IJSA_SC_SB_EEES9_SE_SG_Li256ELb1ELb1ELb0ELb0EEENS1_36VarlenDynamicPersistentTileSchedulerILi128ELi80ELi256ELi128ELb0ELb1ELb1ELb1ELb1ELb1EEEEEEEEEvNT_6ParamsE,"ax",@progbits
	.align	128
.text._ZN7cutlass13device_kernelIN5flash11enable_sm90INS1_16FlashAttnFwdSm90INS1_25CollectiveMainloopFwdSm90ILi2EN4cute5tupleIJNS5_1CILi1EEES8_S8_EEENS6_IJNS7_ILi128EEENS7_ILi80EEENS7_ILi256EEEEEELi256ENS_10bfloat16_tEfNS_4arch4Sm90ELb1ELb0ELb1ELb1ELb1ELb0ELb0ELb1ELb1ELb1ELb0ELb0EEENS1_21CollectiveEpilogueFwdINS6_IJSA_SC_SB_EEES9_SE_SG_Li256ELb1ELb1ELb0ELb0EEENS1_36VarlenDynamicPersistentTileSchedulerILi128ELi80ELi256ELi128ELb0ELb1ELb1ELb1ELb1ELb1EEEEEEEEEvNT_6ParamsE:
        .type           _ZN7cutlass13device_kernelIN5flash11enable_sm90INS1_16FlashAttnFwdSm90INS1_25CollectiveMainloopFwdSm90ILi2EN4cute5tupleIJNS5_1CILi1EEES8_S8_EEENS6_IJNS7_ILi128EEENS7_ILi80EEENS7_ILi256EEEEEELi256ENS_10bfloat16_tEfNS_4arch4Sm90ELb1ELb0ELb1ELb1ELb1ELb0ELb0ELb1ELb1ELb1ELb0ELb0EEENS1_21CollectiveEpilogueFwdINS6_IJSA_SC_SB_EEES9_SE_SG_Li256ELb1ELb1ELb0ELb0EEENS1_36VarlenDynamicPersistentTileSchedulerILi128ELi80ELi256ELi128ELb0ELb1ELb1ELb1ELb1ELb1EEEEEEEEEvNT_6ParamsE,@function
        .size           _ZN7cutlass13device_kernelIN5flash11enable_sm90INS1_16FlashAttnFwdSm90INS1_25CollectiveMainloopFwdSm90ILi2EN4cute5tupleIJNS5_1CILi1EEES8_S8_EEENS6_IJNS7_ILi128EEENS7_ILi80EEENS7_ILi256EEEEEELi256ENS_10bfloat16_tEfNS_4arch4Sm90ELb1ELb0ELb1ELb1ELb1ELb0ELb0ELb1ELb1ELb1ELb0ELb0EEENS1_21CollectiveEpilogueFwdINS6_IJSA_SC_SB_EEES9_SE_SG_Li256ELb1ELb1ELb0ELb0EEENS1_36VarlenDynamicPersistentTileSchedulerILi128ELi80ELi256ELi128ELb0ELb1ELb1ELb1ELb1ELb1EEEEEEEEEvNT_6ParamsE,(.L_x_16 - _ZN7cutlass13device_kernelIN5flash11enable_sm90INS1_16FlashAttnFwdSm90INS1_25CollectiveMainloopFwdSm90ILi2EN4cute5tupleIJNS5_1CILi1EEES8_S8_EEENS6_IJNS7_ILi128EEENS7_ILi80EEENS7_ILi256EEEEEELi256ENS_10bfloat16_tEfNS_4arch4Sm90ELb1ELb0ELb1ELb1ELb1ELb0ELb0ELb1ELb1ELb1ELb0ELb0EEENS1_21CollectiveEpilogueFwdINS6_IJSA_SC_SB_EEES9_SE_SG_Li256ELb1ELb1ELb0ELb0EEENS1_36VarlenDynamicPersistentTileSchedulerILi128ELi80ELi256ELi128ELb0ELb1ELb1ELb1ELb1ELb1EEEEEEEEEvNT_6ParamsE)
        .other          _ZN7cutlass13device_kernelIN5flash11enable_sm90INS1_16FlashAttnFwdSm90INS1_25CollectiveMainloopFwdSm90ILi2EN4cute5tupleIJNS5_1CILi1EEES8_S8_EEENS6_IJNS7_ILi128EEENS7_ILi80EEENS7_ILi256EEEEEELi256ENS_10bfloat16_tEfNS_4arch4Sm90ELb1ELb0ELb1ELb1ELb1ELb0ELb0ELb1ELb1ELb1ELb0ELb0EEENS1_21CollectiveEpilogueFwdINS6_IJSA_SC_SB_EEES9_SE_SG_Li256ELb1ELb1ELb0ELb0EEENS1_36VarlenDynamicPersistentTileSchedulerILi128ELi80ELi256ELi128ELb0ELb1ELb1ELb1ELb1ELb1EEEEEEEEEvNT_6ParamsE,@"STO_CUDA_ENTRY STV_DEFAULT"
_ZN7cutlass13device_kernelIN5flash11enable_sm90INS1_16FlashAttnFwdSm90INS1_25CollectiveMainloopFwdSm90ILi2EN4cute5tupleIJNS5_1CILi1EEES8_S8_EEENS6_IJNS7_ILi128EEENS7_ILi80EEENS7_ILi256EEEEEELi256ENS_10bfloat16_tEfNS_4arch4Sm90ELb1ELb0ELb1ELb1ELb1ELb0ELb0ELb1ELb1ELb1ELb0ELb0EEENS1_21CollectiveEpilogueFwdINS6_IJSA_SC_SB_EEES9_SE_SG_Li256ELb1ELb1ELb0ELb0EEENS1_36VarlenDynamicPersistentTileSchedulerILi128ELi80ELi256ELi128ELb0ELb1ELb1ELb1ELb1ELb1EEEEEEEEEvNT_6ParamsE:
[----:B------:R-:W-:Y:S01]  /*0000*/  LDC R1, c[0x0][0x37c] ;  /* 0x0000df00ff017b82 */ /* 0x000fe20000000800 */
[----:B------:R-:W-:Y:S05]  /*0010*/  EXIT ;  /* 0x000000000000794d */ /* 0x000fea0003800000 */
.L_x_7:
        /* <DEDUP_REMOVED lines=14> */
.L_x_16:


//--------------------- .text._ZN7cutlass13device_kernelIN5flash11enable_sm90INS1_16FlashAttnFwdSm90INS1_25CollectiveMainloopFwdSm90ILi2EN4cute5tupleIJNS5_1CILi1EEES8_S8_EEENS6_IJNS7_ILi128EEENS7_ILi80EEENS7_ILi256EEEEEELi256ENS_10bfloat16_tEfNS_4arch4Sm90ELb1ELb0ELb1ELb1ELb1ELb1ELb0ELb1ELb1ELb1ELb0ELb0EEENS1_21CollectiveEpilogueFwdINS6_IJSA_SC_SB_EEES9_SE_SG_Li256ELb1ELb1ELb0ELb0EEENS1_36VarlenDynamicPersistentTileSchedulerILi128ELi80ELi256ELi128ELb0ELb1ELb1ELb1ELb1ELb1EEEEEEEEEvNT_6ParamsE --------------------------
	.section	.text._ZN7cutlass13device_kernelIN5flash11enable_sm90INS1_16FlashAttnFwdSm90INS1_25CollectiveMainloopFwdSm90ILi2EN4cute5tupleIJNS5_1CILi1EEES8_S8_EEENS6_IJNS7_ILi128EEENS7_ILi80EEENS7_ILi256EEEEEELi256ENS_10bfloat16_tEfNS_4arch4Sm90ELb1ELb0ELb1ELb1ELb1ELb1ELb0ELb1ELb1ELb1ELb0ELb0EEENS1_21CollectiveEpilogueFwdINS6_IJSA_SC_SB_EEES9_SE_SG_Li256ELb1ELb1ELb0ELb0EEENS1_36VarlenDynamicPersistentTileSchedulerILi128ELi80ELi256ELi128ELb0ELb1ELb1ELb1ELb1ELb1EEEEEEEEEvNT_6ParamsE,"ax",@progbits
	.align	128
.text._ZN7cutlass13device_kernelIN5flash11enable_sm90INS1_16FlashAttnFwdSm90INS1_25CollectiveMainloopFwdSm90ILi2EN4cute5tupleIJNS5_1CILi1EEES8_S8_EEENS6_IJNS7_ILi128EEENS7_ILi80EEENS7_ILi256EEEEEELi256ENS_10bfloat16_tEfNS_4arch4Sm90ELb1ELb0ELb1ELb1ELb1ELb1ELb0ELb1ELb1ELb1ELb0ELb0EEENS1_21CollectiveEpilogueFwdINS6_IJSA_SC_SB_EEES9_SE_SG_Li256ELb1ELb1ELb0ELb0EEENS1_36VarlenDynamicPersistentTileSchedulerILi128ELi80ELi256ELi128ELb0ELb1ELb1ELb1ELb1ELb1EEEEEEEEEvNT_6ParamsE:
        .type           _ZN7cutlass13device_kernelIN5flash11enable_sm90INS1_16FlashAttnFwdSm90INS1_25CollectiveMainloopFwdSm90ILi2EN4cute5tupleIJNS5_1CILi1EEES8_S8_EEENS6_IJNS7_ILi128EEENS7_ILi80EEENS7_ILi256EEEEEELi256ENS_10bfloat16_tEfNS_4arch4Sm90ELb1ELb0ELb1ELb1ELb1ELb1ELb0ELb1ELb1ELb1ELb0ELb0EEENS1_21CollectiveEpilogueFwdINS6_IJSA_SC_SB_EEES9_SE_SG_Li256ELb1ELb1ELb0ELb0EEENS1_36VarlenDynamicPersistentTileSchedulerILi128ELi80ELi256ELi128ELb0ELb1ELb1ELb1ELb1ELb1EEEEEEEEEvNT_6ParamsE,@function
        .size           _ZN7cutlass13device_kernelIN5flash11enable_sm90INS1_16FlashAttnFwdSm90INS1_25CollectiveMainloopFwdSm90ILi2EN4cute5tupleIJNS5_1CILi1EEES8_S8_EEENS6_IJNS7_ILi128EEENS7_ILi80EEENS7_ILi256EEEEEELi256ENS_10bfloat16_tEfNS_4arch4Sm90ELb1ELb0ELb1ELb1ELb1ELb1ELb0ELb1ELb1ELb1ELb0ELb0EEENS1_21CollectiveEpilogueFwdINS6_IJSA_SC_SB_EEES9_SE_SG_Li256ELb1ELb1ELb0ELb0EEENS1_36VarlenDynamicPersistentTileSchedulerILi128ELi80ELi256ELi128ELb0ELb1ELb1ELb1ELb1ELb1EEEEEEEEEvNT_6ParamsE,(.L_x_17 - _ZN7cutlass13device_kernelIN5flash11enable_sm90INS1_16FlashAttnFwdSm90INS1_25CollectiveMainloopFwdSm90ILi2EN4cute5tupleIJNS5_1CILi1EEES8_S8_EEENS6_IJNS7_ILi128EEENS7_ILi80EEENS7_ILi256EEEEEELi256ENS_10bfloat16_tEfNS_4arch4Sm90ELb1ELb0ELb1ELb1ELb1ELb1ELb0ELb1ELb1ELb1ELb0ELb0EEENS1_21CollectiveEpilogueFwdINS6_IJSA_SC_SB_EEES9_SE_SG_Li256ELb1ELb1ELb0ELb0EEENS1_36VarlenDynamicPersistentTileSchedulerILi128ELi80ELi256ELi128ELb0ELb1ELb1ELb1ELb1ELb1EEEEEEEEEvNT_6ParamsE)
        .other          _ZN7cutlass13device_kernelIN5flash11enable_sm90INS1_16FlashAttnFwdSm90INS1_25CollectiveMainloopFwdSm90ILi2EN4cute5tupleIJNS5_1CILi1EEES8_S8_EEENS6_IJNS7_ILi128EEENS7_ILi80EEENS7_ILi256EEEEEELi256ENS_10bfloat16_tEfNS_4arch4Sm90ELb1ELb0ELb1ELb1ELb1ELb1ELb0ELb1ELb1ELb1ELb0ELb0EEENS1_21CollectiveEpilogueFwdINS6_IJSA_SC_SB_EEES9_SE_SG_Li256ELb1ELb1ELb0ELb0EEENS1_36VarlenDynamicPersistentTileSchedulerILi128ELi80ELi256ELi128ELb0ELb1ELb1ELb1ELb1ELb1EEEEEEEEEvNT_6ParamsE,@"STO_CUDA_ENTRY STV_DEFAULT"
_ZN7cutlass13device_kernelIN5flash11enable_sm90INS1_16FlashAttnFwdSm90INS1_25CollectiveMainloopFwdSm90ILi2EN4cute5tupleIJNS5_1CILi1EEES8_S8_EEENS6_IJNS7_ILi128EEENS7_ILi80EEENS7_ILi256EEEEEELi256ENS_10bfloat16_tEfNS_4arch4Sm90ELb1ELb0ELb1ELb1ELb1ELb1ELb0ELb1ELb1ELb1ELb0ELb0EEENS1_21CollectiveEpilogueFwdINS6_IJSA_SC_SB_EEES9_SE_SG_Li256ELb1ELb1ELb0ELb0EEENS1_36VarlenDynamicPersistentTileSchedulerILi128ELi80ELi256ELi128ELb0ELb1ELb1ELb1ELb1ELb1EEEEEEEEEvNT_6ParamsE:
[----:B------:R-:W-:Y:S01]  /*0000*/  LDC R1, c[0x0][0x37c] ;  /* 0x0000df00ff017b82 */ /* 0x000fe20000000800 */
[----:B------:R-:W-:Y:S05]  /*0010*/  EXIT ;  /* 0x000000000000794d */ /* 0x000fea0003800000 */
.L_x_8:
        /* <DEDUP_REMOVED lines=14> */
.L_x_17:


//--------------------- .nv.shared.reserved.0     --------------------------
	.section	.nv.shared.reserved.0,"aw",@nobits
	.weak		__nv_reservedSMEM_offset_0_alias
	.size		__nv_reservedSMEM_offset_0_alias, 0, 64
	.other		__nv_reservedSMEM_offset_0_alias,@"STO_CUDA_RESERVED_SHARED STV_DEFAULT"
__nv_reservedSMEM_offset_0_alias:
	.zero		0
	.zero		64


//--------------------- .nv.global                --------------------------
	.section	.nv.global,"aw",@nobits
.nv.global:
	.type		_ZN80_INTERNAL_ed061a9e_44_flash_fwd_hdim256_bf16_paged_softcap_sm90_cu_f3e6f9ee_37004cute1_E,@object
	.size		_ZN80_INTERNAL_ed061a9e_44_flash_fwd_hdim256_bf16_paged_softcap_sm90_cu_f3e6f9ee_37004cute1_E,(_ZN80_INTERNAL_ed061a9e_44_flash_fwd_hdim256_bf16_paged_softcap_sm90_cu_f3e6f9ee_37004cuda3std3__45__cpo6cbeginE - _ZN80_INTERNAL_ed061a9e_44_flash_fwd_hdim256_bf16_paged_softcap_sm90_cu_f3e6f9ee_37004cute1_E)
_ZN80_INTERNAL_ed061a9e_44_flash_fwd_hdim256_bf16_paged_softcap_sm90_cu_f3e6f9ee_37004cute1_E:
	.zero		1
	.type		_ZN80_INTERNAL_ed061a9e_44_flash_fwd_hdim256_bf16_paged_softcap_sm90_cu_f3e6f9ee_37004cuda3std3__45__cpo6cbeginE,@object
	.size		_ZN80_INTERNAL_ed061a9e_44_flash_fwd_hdim256_bf16_paged_softcap_sm90_cu_f3e6f9ee_37004cuda3std3__45__cpo6cbeginE,(_ZN80_INTERNAL_ed061a9e_44_flash_fwd_hdim256_bf16_paged_softcap_sm90_cu_f3e6f9ee_37004cuda3std3__48in_placeE - _ZN80_INTERNAL_ed061a9e_44_flash_fwd_hdim256_bf16_paged_softcap_sm90_cu_f3e6f9ee_37004cuda3std3__45__cpo6cbeginE)
_ZN80_INTERNAL_ed061a9e_44_flash_fwd_hdim256_bf16_paged_softcap_sm90_cu_f3e6f9ee_37004cuda3std3__45__cpo6cbeginE:
	.zero		1
	.type		_ZN80_INTERNAL_ed061a9e_44_flash_fwd_hdim256_bf16_paged_softcap_sm90_cu_f3e6f9ee_37004cuda3std3__48in_placeE,@object
	.size		_ZN80_INTERNAL_ed061a9e_44_flash_fwd_hdim256_bf16_paged_softcap_sm90_cu_f3e6f9ee_37004cuda3std3__48in_placeE,(_ZN80_INTERNAL_ed061a9e_44_flash_fwd_hdim256_bf16_paged_softcap_sm90_cu_f3e6f9ee_37004cuda3std6ranges3__45__cpo9iter_moveE - _ZN80_INTERNAL_ed061a9e_44_flash_fwd_hdim256_bf16_paged_softcap_sm90_cu_f3e6f9ee_37004cuda3std3__48in_placeE)
_ZN80_INTERNAL_ed061a9e_44_flash_fwd_hdim256_bf16_paged_softcap_sm90_cu_f3e6f9ee_37004cuda3std3__48in_placeE:
	.zero		1
	.type		_ZN80_INTERNAL_ed061a9e_44_flash_fwd_hdim256_bf16_paged_softcap_sm90_cu_f3e6f9ee_37004cuda3std6ranges3__45__cpo9iter_moveE,@object
	.size		_ZN80_INTERNAL_ed061a9e_44_flash_fwd_hdim256_bf16_paged_softcap_sm90_cu_f3e6f9ee_37004cuda3std6ranges3__45__cpo9iter_moveE,(_ZN80_INTERNAL_ed061a9e_44_flash_fwd_hdim256_bf16_paged_softcap_sm90_cu_f3e6f9ee_37004cuda3std3__45__cpo5beginE - _ZN80_INTERNAL_ed061a9e_44_flash_fwd_hdim256_bf16_paged_softcap_sm90_cu_f3e6f9ee_37004cuda3std6ranges3__45__cpo9iter_moveE)
_ZN80_INTERNAL_ed061a9e_44_flash_fwd_hdim256_bf16_paged_softcap_sm90_cu_f3e6f9ee_37004cuda3std6ranges3__45__cpo9iter_moveE:
	.zero		1
	.type		_ZN80_INTERNAL_ed061a9e_44_flash_fwd_hdim256_bf16_paged_softcap_sm90_cu_f3e6f9ee_37004cuda3std3__45__cpo5beginE,@object
	.size		_ZN80_INTERNAL_ed061a9e_44_flash_fwd_hdim256_bf16_paged_softcap_sm90_cu_f3e6f9ee_37004cuda3std3__45__cpo5beginE,(_ZN80_INTERNAL_ed061a9e_44_flash_fwd_hdim256_bf16_paged_softcap_sm90_cu_f3e6f9ee_37004cuda3std3__482_GLOBAL__N__ed061a9e_44_flash_fwd_hdim256_bf16_paged_softcap_sm90_cu_f3e6f9ee_37006ignoreE - _ZN80_INTERNAL_ed061a9e_44_flash_fwd_hdim256_bf16_paged_softcap_sm90_cu_f3e6f9ee_37004cuda3std3__45__cpo5beginE)
_ZN80_INTERNAL_ed061a9e_44_flash_fwd_hdim256_bf16_paged_softcap_sm90_cu_f3e6f9ee_37004cuda3std3__45__cpo5beginE:
	.zero		1
	.type		_ZN80_INTERNAL_ed061a9e_44_flash_fwd_hdim256_bf16_paged_softcap_sm90_cu_f3e6f9ee_37004cuda3std3__482_GLOBAL__N__ed061a9e_44_flash_fwd_hdim256_bf16_paged_softcap_sm90_cu_f3e6f9ee_37006ignoreE,@object
	.size		_ZN80_INTERNAL_ed061a9e_44_flash_fwd_hdim256_bf16_paged_softcap_sm90_cu_f3e6f9ee_37004cuda3std3__482_GLOBAL__N__ed061a9e_44_flash_fwd_hdim256_bf16_paged_softcap_sm90_cu_f3e6f9ee_37006ignoreE,(_ZN80_INTERNAL_ed061a9e_44_flash_fwd_hdim256_bf16_paged_softcap_sm90_cu_f3e6f9ee_37004cute7productE - _ZN80_INTERNAL_ed061a9e_44_flash_fwd_hdim256_bf16_paged_softcap_sm90_cu_f3e6f9ee_37004cuda3std3__482_GLOBAL__N__ed061a9e_44_flash_fwd_hdim256_bf16_paged_softcap_sm90_cu_f3e6f9ee_37006ignoreE)
_ZN80_INTERNAL_ed061a9e_44_flash_fwd_hdim256_bf16_paged_softcap_sm90_cu_f3e6f9ee_37004cuda3std3__482_GLOBAL__N__ed061a9e_44_flash_fwd_hdim256_bf16_paged_softcap_sm90_cu_f3e6f9ee_37006ignoreE:
	.zero		1
	.type		_ZN80_INTERNAL_ed061a9e_44_flash_fwd_hdim256_bf16_paged_softcap_sm90_cu_f3e6f9ee_37004cute7productE,@object
	.size		_ZN80_INTERNAL_ed061a9e_44_flash_fwd_hdim256_bf16_paged_softcap_sm90_cu_f3e6f9ee_37004cute7productE,(_ZN80_INTERNAL_ed061a9e_44_flash_fwd_hdim256_bf16_paged_softcap_sm90_cu_f3e6f9ee_37004cuda3std3__45__cpo3endE - _ZN80_INTERNAL_ed061a9e_44_flash_fwd_hdim256_bf16_paged_softcap_sm90_cu_f3e6f9ee_37004cute7productE)
_ZN80_INTERNAL_ed061a9e_44_flash_fwd_hdim256_bf16_paged_softcap_sm90_cu_f3e6f9ee_37004cute7productE:
	.zero		1
	.type		_ZN80_INTERNAL_ed061a9e_44_flash_fwd_hdim256_bf16_paged_softcap_sm90_cu_f3e6f9ee_37004cuda3std3__45__cpo3endE,@object
	.size		_ZN80_INTERNAL_ed061a9e_44_flash_fwd_hdim256_bf16_paged_softcap_sm90_cu_f3e6f9ee_37004cuda3std3__45__cpo3endE,(_ZN80_INTERNAL_ed061a9e_44_flash_fwd_hdim256_bf16_paged_softcap_sm90_cu_f3e6f9ee_37004cuda3std3__419piecewise_constructE - _ZN80_INTERNAL_ed061a9e_44_flash_fwd_hdim256_bf16_paged_softcap_sm90_cu_f3e6f9ee_37004cuda3std3__45__cpo3endE)
_ZN80_INTERNAL_ed061a9e_44_flash_fwd_hdim256_bf16_paged_softcap_sm90_cu_f3e6f9ee_37004cuda3std3__45__cpo3endE:
	.zero		1
	.type		_ZN80_INTERNAL_ed061a9e_44_flash_fwd_hdim256_bf16_paged_softcap_sm90_cu_f3e6f9ee_37004cuda3std3__419piecewise_constructE,@object
	.size		_ZN80_INTERNAL_ed061a9e_44_flash_fwd_hdim256_bf16_paged_softcap_sm90_cu_f3e6f9ee_37004cuda3std3__419piecewise_constructE,(_ZN80_INTERNAL_ed061a9e_44_flash_fwd_hdim256_bf16_paged_softcap_sm90_cu_f3e6f9ee_37004cuda3std3__45__cpo4cendE - _ZN80_INTERNAL_ed061a9e_44_flash_fwd_hdim256_bf16_paged_softcap_sm90_cu_f3e6f9ee_37004cuda3std3__419piecewise_constructE)
_ZN80_INTERNAL_ed061a9e_44_flash_fwd_hdim256_bf16_paged_softcap_sm90_cu_f3e6f9ee_37004cuda3std3__419piecewise_constructE:
	.zero		1
	.type		_ZN80_INTERNAL_ed061a9e_44_flash_fwd_hdim256_bf16_paged_softcap_sm90_cu_f3e6f9ee_37004cuda3std3__45__cpo4cendE,@object
	.size		_ZN80_INTERNAL_ed061a9e_44_flash_fwd_hdim256_bf16_paged_softcap_sm90_cu_f3e6f9ee_37004cuda3std3__45__cpo4cendE,(_ZN80_INTERNAL_ed061a9e_44_flash_fwd_hdim256_bf16_paged_softcap_sm90_cu_f3e6f9ee_37004cuda3std6ranges3__45__cpo4swapE - _ZN80_INTERNAL_ed061a9e_44_flash_fwd_hdim256_bf16_paged_softcap_sm90_cu_f3e6f9ee_37004cuda3std3__45__cpo4cendE)
_ZN80_INTERNAL_ed061a9e_44_flash_fwd_hdim256_bf16_paged_softcap_sm90_cu_f3e6f9ee_37004cuda3std3__45__cpo4cendE:
	.zero		1
	.type		_ZN80_INTERNAL_ed061a9e_44_flash_fwd_hdim256_bf16_paged_softcap_sm90_cu_f3e6f9ee_37004cuda3std6ranges3__45__cpo4swapE,@object
	.size		_ZN80_INTERNAL_ed061a9e_44_flash_fwd_hdim256_bf16_paged_softcap_sm90_cu_f3e6f9ee_37004cuda3std6ranges3__45__cpo4swapE,(.L_7 - _ZN80_INTERNAL_ed061a9e_44_flash_fwd_hdim256_bf16_paged_softcap_sm90_cu_f3e6f9ee_37004cuda3std6ranges3__45__cpo4swapE)
_ZN80_INTERNAL_ed061a9e_44_flash_fwd_hdim256_bf16_paged_softcap_sm90_cu_f3e6f9ee_37004cuda3std6ranges3__45__cpo4swapE:
	.zero		1
.L_7:


//--------------------- .nv.constant0._ZN7cutlass13device_kernelIN5flash11enable_sm90INS1_16FlashAttnFwdSm90INS1_25CollectiveMainloopFwdSm90ILi2EN4cute5tupleIJNS5_1CILi1EEES8_S8_EEENS6_IJNS7_ILi128EEENS7_ILi80EEENS7_ILi256EEEEEELi256ENS_10bfloat16_tEfNS_4arch4Sm90ELb0ELb0ELb1ELb0ELb1ELb0ELb0ELb1ELb1ELb1ELb0ELb0EEENS1_21CollectiveEpilogueFwdINS6_IJSA_SC_SB_EEES9_SE_SG_Li256ELb0ELb1ELb0ELb0EEENS1_29StaticPersistentTileSchedulerILb0EEEEEEEEEvNT_6ParamsE --------------------------
	.section	.nv.constant0._ZN7cutlass13device_kernelIN5flash11enable_sm90INS1_16FlashAttnFwdSm90INS1_25CollectiveMainloopFwdSm90ILi2EN4cute5tupleIJNS5_1CILi1EEES8_S8_EEENS6_IJNS7_ILi128EEENS7_ILi80EEENS7_ILi256EEEEEELi256ENS_10bfloat16_tEfNS_4arch4Sm90ELb0ELb0ELb1ELb0ELb1ELb0ELb0ELb1ELb1ELb1ELb0ELb0EEENS1_21CollectiveEpilogueFwdINS6_IJSA_SC_SB_EEES9_SE_SG_Li256ELb0ELb1ELb0ELb0EEENS1_29StaticPersistentTileSchedulerILb0EEEEEEEEEvNT_6ParamsE,"a",@progbits
	.sectionflags	@""
	.align	4
.nv.constant0._ZN7cutlass13device_kernelIN5flash11enable_sm90INS1_16FlashAttnFwdSm90INS1_25CollectiveMainloopFwdSm90ILi2EN4cute5tupleIJNS5_1CILi1EEES8_S8_EEENS6_IJNS7_ILi128EEENS7_ILi80EEENS7_ILi256EEEEEELi256ENS_10bfloat16_tEfNS_4arch4Sm90ELb0ELb0ELb1ELb0ELb1ELb0ELb0ELb1ELb1ELb1ELb0ELb0EEENS1_21CollectiveEpilogueFwdINS6_IJSA_SC_SB_EEES9_SE_SG_Li256ELb0ELb1ELb0ELb0EEENS1_29StaticPersistentTileSchedulerILb0EEEEEEEEEvNT_6ParamsE:
	.zero		3456


//--------------------- .nv.constant0._ZN7cutlass13device_kernelIN5flash11enable_sm90INS1_16FlashAttnFwdSm90INS1_25CollectiveMainloopFwdSm90ILi2EN4cute5tupleIJNS5_1CILi1EEES8_S8_EEENS6_IJNS7_ILi128EEENS7_ILi80EEENS7_ILi256EEEEEELi256ENS_10bfloat16_tEfNS_4arch4Sm90ELb0ELb0ELb1ELb1ELb1ELb0ELb0ELb1ELb1ELb1ELb0ELb0EEENS1_21CollectiveEpilogueFwdINS6_IJSA_SC_SB_EEES9_SE_SG_Li256ELb1ELb1ELb0ELb0EEENS1_36VarlenDynamicPersistentTileSchedulerILi128ELi80ELi256ELi128ELb0ELb1ELb1ELb0ELb1ELb1EEEEEEEEEvNT_6ParamsE --------------------------
	.section	.nv.constant0._ZN7cutlass13device_kernelIN5flash11enable_sm90INS1_16FlashAttnFwdSm90INS1_25CollectiveMainloopFwdSm90ILi2EN4cute5tupleIJNS5_1CILi1EEES8_S8_EEENS6_IJNS7_ILi128EEENS7_ILi80EEENS7_ILi256EEEEEELi256ENS_10bfloat16_tEfNS_4arch4Sm90ELb0ELb0ELb1ELb1ELb1ELb0ELb0ELb1ELb1ELb1ELb0ELb0EEENS1_21CollectiveEpilogueFwdINS6_IJSA_SC_SB_EEES9_SE_SG_Li256ELb1ELb1ELb0ELb0EEENS1_36VarlenDynamicPersistentTileSchedulerILi128ELi80ELi256ELi128ELb0ELb1ELb1ELb0ELb1ELb1EEEEEEEEEvNT_6ParamsE,"a",@progbits
	.sectionflags	@""
	.align	4
.nv.constant0._ZN7cutlass13device_kernelIN5flash11enable_sm90INS1_16FlashAttnFwdSm90INS1_25CollectiveMainloopFwdSm90ILi2EN4cute5tupleIJNS5_1CILi1EEES8_S8_EEENS6_IJNS7_ILi128EEENS7_ILi80EEENS7_ILi256EEEEEELi256ENS_10bfloat16_tEfNS_4arch4Sm90ELb0ELb0ELb1ELb1ELb1ELb0ELb0ELb1ELb1ELb1ELb0ELb0EEENS1_21CollectiveEpilogueFwdINS6_IJSA_SC_SB_EEES9_SE_SG_Li256ELb1ELb1ELb0ELb0EEENS1_36VarlenDynamicPersistentTileSchedulerILi128ELi80ELi256ELi128ELb0ELb1ELb1ELb0ELb1ELb1EEEEEEEEEvNT_6ParamsE:
	.zero		3584


//--------------------- .nv.constant0._ZN7cutlass13device_kernelIN5flash11enable_sm90INS1_16FlashAttnFwdSm90INS1_25CollectiveMainloopFwdSm90ILi2EN4cute5tupleIJNS5_1CILi1EEES8_S8_EEENS6_IJNS7_ILi128EEENS7_ILi80EEENS7_ILi256EEEEEELi256ENS_10bfloat16_tEfNS_4arch4Sm90ELb0ELb0ELb1ELb1ELb1ELb1ELb0ELb1ELb1ELb1ELb0ELb0EEENS1_21CollectiveEpilogueFwdINS6_IJSA_SC_SB_EEES9_SE_SG_Li256ELb1ELb1ELb0ELb0EEENS1_36VarlenDynamicPersistentTileSchedulerILi128ELi80ELi256ELi128ELb0ELb1ELb1ELb0ELb1ELb1EEEEEEEEEvNT_6ParamsE --------------------------
	.section	.nv.constant0._ZN7cutlass13device_kernelIN5flash11enable_sm90INS1_16FlashAttnFwdSm90INS1_25CollectiveMainloopFwdSm90ILi2EN4cute5tupleIJNS5_1CILi1EEES8_S8_EEENS6_IJNS7_ILi128EEENS7_ILi80EEENS7_ILi256EEEEEELi256ENS_10bfloat16_tEfNS_4arch4Sm90ELb0ELb0ELb1ELb1ELb1ELb1ELb0ELb1ELb1ELb1ELb0ELb0EEENS1_21CollectiveEpilogueFwdINS6_IJSA_SC_SB_EEES9_SE_SG_Li256ELb1ELb1ELb0ELb0EEENS1_36VarlenDynamicPersistentTileSchedulerILi128ELi80ELi256ELi128ELb0ELb1ELb1ELb0ELb1ELb1EEEEEEEEEvNT_6ParamsE,"a",@progbits
	.sectionflags	@""
	.align	4
.nv.constant0._ZN7cutlass13device_kernelIN5flash11enable_sm90INS1_16FlashAttnFwdSm90INS1_25CollectiveMainloopFwdSm90ILi2EN4cute5tupleIJNS5_1CILi1EEES8_S8_EEENS6_IJNS7_ILi128EEENS7_ILi80EEENS7_ILi256EEEEEELi256ENS_10bfloat16_tEfNS_4arch4Sm90ELb0ELb0ELb1ELb1ELb1ELb1ELb0ELb1ELb1ELb1ELb0ELb0EEENS1_21CollectiveEpilogueFwdINS6_IJSA_SC_SB_EEES9_SE_SG_Li256ELb1ELb1ELb0ELb0EEENS1_36VarlenDynamicPersistentTileSchedulerILi128ELi80ELi256ELi128ELb0ELb1ELb1ELb0ELb1ELb1EEEEEEEEEvNT_6ParamsE:
	.zero		3584


//--------------------- .nv.constant0._ZN7cutlass13device_kernelIN5flash11enable_sm90INS1_16FlashAttnFwdSm90INS1_25CollectiveMainloopFwdSm90ILi2EN4cute5tupleIJNS5_1CILi1EEES8_S8_EEENS6_IJNS7_ILi128EEENS7_ILi64EEENS7_ILi256EEEEEELi256ENS_10bfloat16_tEfNS_4arch4Sm90ELb0ELb1ELb1ELb0ELb1ELb0ELb0ELb1ELb1ELb1ELb0ELb0EEENS1_21CollectiveEpilogueFwdINS6_IJSA_SC_SB_EEES9_SE_SG_Li256ELb0ELb1ELb0ELb0EEENS1_30DynamicPersistentTileSchedulerILi256ELi128ELb0ELb1ELb1EEEEEEEEEvNT_6ParamsE --------------------------
	.section	.nv.constant0._ZN7cutlass13device_kernelIN5flash11enable_sm90INS1_16FlashAttnFwdSm90INS1_25CollectiveMainloopFwdSm90ILi2EN4cute5tupleIJNS5_1CILi1EEES8_S8_EEENS6_IJNS7_ILi128EEENS7_ILi64EEENS7_ILi256EEEEEELi256ENS_10bfloat16_tEfNS_4arch4Sm90ELb0ELb1ELb1ELb0ELb1ELb0ELb0ELb1ELb1ELb1ELb0ELb0EEENS1_21CollectiveEpilogueFwdINS6_IJSA_SC_SB_EEES9_SE_SG_Li256ELb0ELb1ELb0ELb0EEENS1_30DynamicPersistentTileSchedulerILi256ELi128ELb0ELb1ELb1EEEEEEEEEvNT_6ParamsE,"a",@progbits
	.sectionflags	@""
	.align	4
.nv.constant0._ZN7cutlass13device_kernelIN5flash11enable_sm90INS1_16FlashAttnFwdSm90INS1_25CollectiveMainloopFwdSm90ILi2EN4cute5tupleIJNS5_1CILi1EEES8_S8_EEENS6_IJNS7_ILi128EEENS7_ILi64EEENS7_ILi256EEEEEELi256ENS_10bfloat16_tEfNS_4arch4Sm90ELb0ELb1ELb1ELb0ELb1ELb0ELb0ELb1ELb1ELb1ELb0ELb0EEENS1_21CollectiveEpilogueFwdINS6_IJSA_SC_SB_EEES9_SE_SG_Li256ELb0ELb1ELb0ELb0EEENS1_30DynamicPersistentTileSchedulerILi256ELi128ELb0ELb1ELb1EEEEEEEEEvNT_6ParamsE:
	.zero		3584


//--------------------- .nv.constant0._ZN7cutlass13device_kernelIN5flash11enable_sm90INS1_16FlashAttnFwdSm90INS1_25CollectiveMainloopFwdSm90ILi2EN4cute5tupleIJNS5_1CILi1EEES8_S8_EEENS6_IJNS7_ILi128EEENS7_ILi64EEENS7_ILi256EEEEEELi256ENS_10bfloat16_tEfNS_4arch4Sm90ELb0ELb1ELb1ELb1ELb1ELb0ELb0ELb1ELb1ELb1ELb0ELb0EEENS1_21CollectiveEpilogueFwdINS6_IJSA_SC_SB_EEES9_SE_SG_Li256ELb1ELb1ELb0ELb0EEENS1_36VarlenDynamicPersistentTileSchedulerILi128ELi64ELi256ELi128ELb0ELb1ELb1ELb1ELb0ELb1EEEEEEEEEvNT_6ParamsE --------------------------
	.section	.nv.constant0._ZN7cutlass13device_kernelIN5flash11enable_sm90INS1_16FlashAttnFwdSm90INS1_25CollectiveMainloopFwdSm90ILi2EN4cute5tupleIJNS5_1CILi1EEES8_S8_EEENS6_IJNS7_ILi128EEENS7_ILi64EEENS7_ILi256EEEEEELi256ENS_10bfloat16_tEfNS_4arch4Sm90ELb0ELb1ELb1ELb1ELb1ELb0ELb0ELb1ELb1ELb1ELb0ELb0EEENS1_21CollectiveEpilogueFwdINS6_IJSA_SC_SB_EEES9_SE_SG_Li256ELb1ELb1ELb0ELb0EEENS1_36VarlenDynamicPersistentTileSchedulerILi128ELi64ELi256ELi128ELb0ELb1ELb1ELb1ELb0ELb1EEEEEEEEEvNT_6ParamsE,"a",@progbits
	.sectionflags	@""
	.align	4
.nv.constant0._ZN7cutlass13device_kernelIN5flash11enable_sm90INS1_16FlashAttnFwdSm90INS1_25CollectiveMainloopFwdSm90ILi2EN4cute5tupleIJNS5_1CILi1EEES8_S8_EEENS6_IJNS7_ILi128EEENS7_ILi64EEENS7_ILi256EEEEEELi256ENS_10bfloat16_tEfNS_4arch4Sm90ELb0ELb1ELb1ELb1ELb1ELb0ELb0ELb1ELb1ELb1ELb0ELb0EEENS1_21CollectiveEpilogueFwdINS6_IJSA_SC_SB_EEES9_SE_SG_Li256ELb1ELb1ELb0ELb0EEENS1_36VarlenDynamicPersistentTileSchedulerILi128ELi64ELi256ELi128ELb0ELb1ELb1ELb1ELb0ELb1EEEEEEEEEvNT_6ParamsE:
	.zero		3584


//--------------------- .nv.constant0._ZN7cutlass13device_kernelIN5flash11enable_sm90INS1_16FlashAttnFwdSm90INS1_25CollectiveMainloopFwdSm90ILi2EN4cute5tupleIJNS5_1CILi1EEES8_S8_EEENS6_IJNS7_ILi128EEENS7_ILi64EEENS7_ILi256EEEEEELi256ENS_10bfloat16_tEfNS_4arch4Sm90ELb0ELb1ELb1ELb1ELb1ELb1ELb0ELb1ELb1ELb1ELb0ELb0EEENS1_21CollectiveEpilogueFwdINS6_IJSA_SC_SB_EEES9_SE_SG_Li256ELb1ELb1ELb0ELb0EEENS1_36VarlenDynamicPersistentTileSchedulerILi128ELi64ELi256ELi128ELb0ELb1ELb1ELb1ELb0ELb1EEEEEEEEEvNT_6ParamsE --------------------------
	.section	.nv.constant0._ZN7cutlass13device_kernelIN5flash11enable_sm90INS1_16FlashAttnFwdSm90INS1_25CollectiveMainloopFwdSm90ILi2EN4cute5tupleIJNS5_1CILi1EEES8_S8_EEENS6_IJNS7_ILi128EEENS7_ILi64EEENS7_ILi256EEEEEELi256ENS_10bfloat16_tEfNS_4arch4Sm90ELb0ELb1ELb1ELb1ELb1ELb1ELb0ELb1ELb1ELb1ELb0ELb0EEENS1_21CollectiveEpilogueFwdINS6_IJSA_SC_SB_EEES9_SE_SG_Li256ELb1ELb1ELb0ELb0EEENS1_36VarlenDynamicPersistentTileSchedulerILi128ELi64ELi256ELi128ELb0ELb1ELb1ELb1ELb0ELb1EEEEEEEEEvNT_6ParamsE,"a",@progbits
	.sectionflags	@""
	.align	4
.nv.constant0._ZN7cutlass13device_kernelIN5flash11enable_sm90INS1_16FlashAttnFwdSm90INS1_25CollectiveMainloopFwdSm90ILi2EN4cute5tupleIJNS5_1CILi1EEES8_S8_EEENS6_IJNS7_ILi128EEENS7_ILi64EEENS7_ILi256EEEEEELi256ENS_10bfloat16_tEfNS_4arch4Sm90ELb0ELb1ELb1ELb1ELb1ELb1ELb0ELb1ELb1ELb1ELb0ELb0EEENS1_21CollectiveEpilogueFwdINS6_IJSA_SC_SB_EEES9_SE_SG_Li256ELb1ELb1ELb0ELb0EEENS1_36VarlenDynamicPersistentTileSchedulerILi128ELi64ELi256ELi128ELb0ELb1ELb1ELb1ELb0ELb1EEEEEEEEEvNT_6ParamsE:
	.zero		3584


//--------------------- .nv.constant0._ZN7cutlass13device_kernelIN5flash11enable_sm90INS1_16FlashAttnFwdSm90INS1_25CollectiveMainloopFwdSm90ILi2EN4cute5tupleIJNS5_1CILi1EEES8_S8_EEENS6_IJNS7_ILi128EEENS7_ILi80EEENS7_ILi256EEEEEELi256ENS_10bfloat16_tEfNS_4arch4Sm90ELb1ELb0ELb1ELb0ELb1ELb0ELb0ELb1ELb1ELb1ELb0ELb0EEENS1_21CollectiveEpilogueFwdINS6_IJSA_SC_SB_EEES9_SE_SG_Li256ELb0ELb1ELb0ELb0EEENS1_30DynamicPersistentTileSchedulerILi256ELi128ELb0ELb1ELb1EEEEEEEEEvNT_6ParamsE --------------------------
	.section	.nv.constant0._ZN7cutlass13device_kernelIN5flash11enable_sm90INS1_16FlashAttnFwdSm90INS1_25CollectiveMainloopFwdSm90ILi2EN4cute5tupleIJNS5_1CILi1EEES8_S8_EEENS6_IJNS7_ILi128EEENS7_ILi80EEENS7_ILi256EEEEEELi256ENS_10bfloat16_tEfNS_4arch4Sm90ELb1ELb0ELb1ELb0ELb1ELb0ELb0ELb1ELb1ELb1ELb0ELb0EEENS1_21CollectiveEpilogueFwdINS6_IJSA_SC_SB_EEES9_SE_SG_Li256ELb0ELb1ELb0ELb0EEENS1_30DynamicPersistentTileSchedulerILi256ELi128ELb0ELb1ELb1EEEEEEEEEvNT_6ParamsE,"a",@progbits
	.sectionflags	@""
	.align	4
.nv.constant0._ZN7cutlass13device_kernelIN5flash11enable_sm90INS1_16FlashAttnFwdSm90INS1_25CollectiveMainloopFwdSm90ILi2EN4cute5tupleIJNS5_1CILi1EEES8_S8_EEENS6_IJNS7_ILi128EEENS7_ILi80EEENS7_ILi256EEEEEELi256ENS_10bfloat16_tEfNS_4arch4Sm90ELb1ELb0ELb1ELb0ELb1ELb0ELb0ELb1ELb1ELb1ELb0ELb0EEENS1_21CollectiveEpilogueFwdINS6_IJSA_SC_SB_EEES9_SE_SG_Li256ELb0ELb1ELb0ELb0EEENS1_30DynamicPersistentTileSchedulerILi256ELi128ELb0ELb1ELb1EEEEEEEEEvNT_6ParamsE:
	.zero		3584


//--------------------- .nv.constant0._ZN7cutlass13device_kernelIN5flash11enable_sm90INS1_16FlashAttnFwdSm90INS1_25CollectiveMainloopFwdSm90ILi2EN4cute5tupleIJNS5_1CILi1EEES8_S8_EEENS6_IJNS7_ILi128EEENS7_ILi80EEENS7_ILi256EEEEEELi256ENS_10bfloat16_tEfNS_4arch4Sm90ELb1ELb0ELb1ELb1ELb1ELb0ELb0ELb1ELb1ELb1ELb0ELb0EEENS1_21CollectiveEpilogueFwdINS6_IJSA_SC_SB_EEES9_SE_SG_Li256ELb1ELb1ELb0ELb0EEENS1_36VarlenDynamicPersistentTileSchedulerILi128ELi80ELi256ELi128ELb0ELb1ELb1ELb1ELb1ELb1EEEEEEEEEvNT_6ParamsE --------------------------
	.section	.nv.constant0._ZN7cutlass13device_kernelIN5flash11enable_sm90INS1_16FlashAttnFwdSm90INS1_25CollectiveMainloopFwdSm90ILi2EN4cute5tupleIJNS5_1CILi1EEES8_S8_EEENS6_IJNS7_ILi128EEENS7_ILi80EEENS7_ILi256EEEEEELi256ENS_10bfloat16_tEfNS_4arch4Sm90ELb1ELb0ELb1ELb1ELb1ELb0ELb0ELb1ELb1ELb1ELb0ELb0EEENS1_21CollectiveEpilogueFwdINS6_IJSA_SC_SB_EEES9_SE_SG_Li256ELb1ELb1ELb0ELb0EEENS1_36VarlenDynamicPersistentTileSchedulerILi128ELi80ELi256ELi128ELb0ELb1ELb1ELb1ELb1ELb1EEEEEEEEEvNT_6ParamsE,"a",@progbits
	.sectionflags	@""
	.align	4
.nv.constant0._ZN7cutlass13device_kernelIN5flash11enable_sm90INS1_16FlashAttnFwdSm90INS1_25CollectiveMainloopFwdSm90ILi2EN4cute5tupleIJNS5_1CILi1EEES8_S8_EEENS6_IJNS7_ILi128EEENS7_ILi80EEENS7_ILi256EEEEEELi256ENS_10bfloat16_tEfNS_4arch4Sm90ELb1ELb0ELb1ELb1ELb1ELb0ELb0ELb1ELb1ELb1ELb0ELb0EEENS1_21CollectiveEpilogueFwdINS6_IJSA_SC_SB_EEES9_SE_SG_Li256ELb1ELb1ELb0ELb0EEENS1_36VarlenDynamicPersistentTileSchedulerILi128ELi80ELi256ELi128ELb0ELb1ELb1ELb1ELb1ELb1EEEEEEEEEvNT_6ParamsE:
	.zero		3584


//--------------------- .nv.constant0._ZN7cutlass13device_kernelIN5flash11enable_sm90INS1_16FlashAttnFwdSm90INS1_25CollectiveMainloopFwdSm90ILi2EN4cute5tupleIJNS5_1CILi1EEES8_S8_EEENS6_IJNS7_ILi128EEENS7_ILi80EEENS7_ILi256EEEEEELi256ENS_10bfloat16_tEfNS_4arch4Sm90ELb1ELb0ELb1ELb1ELb1ELb1ELb0ELb1ELb1ELb1ELb0ELb0EEENS1_21CollectiveEpilogueFwdINS6_IJSA_SC_SB_EEES9_SE_SG_Li256ELb1ELb1ELb0ELb0EEENS1_36VarlenDynamicPersistentTileSchedulerILi128ELi80ELi256ELi128ELb0ELb1ELb1ELb1ELb1ELb1EEEEEEEEEvNT_6ParamsE --------------------------
	.section	.nv.constant0._ZN7cutlass13device_kernelIN5flash11enable_sm90INS1_16FlashAttnFwdSm90INS1_25CollectiveMainloopFwdSm90ILi2EN4cute5tupleIJNS5_1CILi1EEES8_S8_EEENS6_IJNS7_ILi128EEENS7_ILi80EEENS7_ILi256EEEEEELi256ENS_10bfloat16_tEfNS_4arch4Sm90ELb1ELb0ELb1ELb1ELb1ELb1ELb0ELb1ELb1ELb1ELb0ELb0EEENS1_21CollectiveEpilogueFwdINS6_IJSA_SC_SB_EEES9_SE_SG_Li256ELb1ELb1ELb0ELb0EEENS1_36VarlenDynamicPersistentTileSchedulerILi128ELi80ELi256ELi128ELb0ELb1ELb1ELb1ELb1ELb1EEEEEEEEEvNT_6ParamsE,"a",@progbits
	.sectionflags	@""
	.align	4
.nv.constant0._ZN7cutlass13device_kernelIN5flash11enable_sm90INS1_16FlashAttnFwdSm90INS1_25CollectiveMainloopFwdSm90ILi2EN4cute5tupleIJNS5_1CILi1EEES8_S8_EEENS6_IJNS7_ILi128EEENS7_ILi80EEENS7_ILi256EEEEEELi256ENS_10bfloat16_tEfNS_4arch4Sm90ELb1ELb0ELb1ELb1ELb1ELb1ELb0ELb1ELb1ELb1ELb0ELb0EEENS1_21CollectiveEpilogueFwdINS6_IJSA_SC_SB_EEES9_SE_SG_Li256ELb1ELb1ELb0ELb0EEENS1_36VarlenDynamicPersistentTileSchedulerILi128ELi80ELi256ELi128ELb0ELb1ELb1ELb1ELb1ELb1EEEEEEEEEvNT_6ParamsE:
	.zero		3584


//--------------------- SYMBOLS --------------------------

	.type		.nv.reservedSmem.offset0,@object
	.size		.nv.reservedSmem.offset0,0x4
